//
// Generated by NVIDIA NVVM Compiler
//
// Compiler Build ID: CL-36424714
// Cuda compilation tools, release 13.0, V13.0.88
// Based on NVVM 20.0.0
//

.version 9.0
.target sm_100
.address_size 64

	// .globl	_Z4initv
.global .align 4 .b8 u[6724];
.global .align 4 .b8 v[6724];
.global .align 4 .b8 p[6724];
.global .align 4 .b8 b[6724];
.global .align 4 .b8 un[6724];
.global .align 4 .b8 vn[6724];
.global .align 4 .b8 pn[6724];
.global .align 8 .f64 dx = 0d3FA999999999999A;
.global .align 8 .f64 dy = 0d3FA999999999999A;
.global .align 8 .f64 dt = 0d3F847AE147AE147B;
.global .align 8 .f64 rho = 0d3FF0000000000000;
.global .align 8 .f64 nu = 0d3F947AE147AE147B;

.visible .entry _Z4initv()
{
	.reg .pred 	%p<2>;
	.reg .b32 	%r<12>;
	.reg .b64 	%rd<15>;

	mov.u32 	%r2, %ctaid.x;
	mov.u32 	%r3, %ntid.x;
	mov.u32 	%r4, %tid.x;
	mad.lo.s32 	%r1, %r2, %r3, %r4;
	setp.gt.s32 	%p1, %r1, 1680;
	@%p1 bra 	$L__BB0_2;
	mul.hi.s32 	%r5, %r1, 1676084799;
	shr.u32 	%r6, %r5, 31;
	shr.s32 	%r7, %r5, 4;
	add.s32 	%r8, %r7, %r6;
	mul.lo.s32 	%r9, %r8, 41;
	sub.s32 	%r10, %r1, %r9;
	mul.wide.s32 	%rd1, %r8, 164;
	mov.u64 	%rd2, u;
	add.s64 	%rd3, %rd2, %rd1;
	mul.wide.s32 	%rd4, %r10, 4;
	add.s64 	%rd5, %rd3, %rd4;
	mov.b32 	%r11, 0;
	st.global.u32 	[%rd5], %r11;
	mov.u64 	%rd6, v;
	add.s64 	%rd7, %rd6, %rd1;
	add.s64 	%rd8, %rd7, %rd4;
	st.global.u32 	[%rd8], %r11;
	mov.u64 	%rd9, p;
	add.s64 	%rd10, %rd9, %rd1;
	add.s64 	%rd11, %rd10, %rd4;
	st.global.u32 	[%rd11], %r11;
	mov.u64 	%rd12, b;
	add.s64 	%rd13, %rd12, %rd1;
	add.s64 	%rd14, %rd13, %rd4;
	st.global.u32 	[%rd14], %r11;
$L__BB0_2:
	ret;

}
	// .globl	_Z9compute_bv
.visible .entry _Z9compute_bv()
{
	.reg .pred 	%p<2>;
	.reg .b32 	%r<11>;
	.reg .b32 	%f<17>;
	.reg .b64 	%rd<12>;
	.reg .b64 	%fd<23>;

	mov.u32 	%r2, %ctaid.x;
	mov.u32 	%r3, %ntid.x;
	mov.u32 	%r4, %tid.x;
	mad.lo.s32 	%r1, %r2, %r3, %r4;
	setp.gt.s32 	%p1, %r1, 1680;
	@%p1 bra 	$L__BB1_2;
	mul.hi.s32 	%r5, %r1, 1676084799;
	shr.u32 	%r6, %r5, 31;
	shr.s32 	%r7, %r5, 4;
	add.s32 	%r8, %r7, %r6;
	mul.lo.s32 	%r9, %r8, 41;
	sub.s32 	%r10, %r1, %r9;
	mul.wide.s32 	%rd1, %r8, 164;
	mov.u64 	%rd2, u;
	add.s64 	%rd3, %rd2, %rd1;
	mul.wide.s32 	%rd4, %r10, 4;
	add.s64 	%rd5, %rd3, %rd4;
	ld.global.f32 	%f1, [%rd5+4];
	ld.global.f32 	%f2, [%rd5+-4];
	sub.f32 	%f3, %f1, %f2;
	cvt.f64.f32 	%fd1, %f3;
	ld.global.f64 	%fd2, [dx];
	add.f64 	%fd3, %fd2, %fd2;
	div.rn.f64 	%fd4, %fd1, %fd3;
	cvt.rn.f32.f64 	%f4, %fd4;
	ld.global.f64 	%fd5, [dy];
	add.f64 	%fd6, %fd5, %fd5;
	div.rn.f64 	%fd7, %fd1, %fd6;
	cvt.rn.f32.f64 	%f5, %fd7;
	mov.u64 	%rd6, v;
	add.s64 	%rd7, %rd6, %rd1;
	add.s64 	%rd8, %rd7, %rd4;
	ld.global.f32 	%f6, [%rd8+164];
	ld.global.f32 	%f7, [%rd8+-164];
	sub.f32 	%f8, %f6, %f7;
	cvt.f64.f32 	%fd8, %f8;
	div.rn.f64 	%fd9, %fd8, %fd3;
	cvt.rn.f32.f64 	%f9, %fd9;
	div.rn.f64 	%fd10, %fd8, %fd6;
	cvt.rn.f32.f64 	%f10, %fd10;
	ld.global.f64 	%fd11, [rho];
	ld.global.f64 	%fd12, [dt];
	rcp.rn.f64 	%fd13, %fd12;
	add.f32 	%f11, %f4, %f10;
	cvt.f64.f32 	%fd14, %f11;
	mul.f64 	%fd15, %fd13, %fd14;
	mul.f32 	%f12, %f4, %f4;
	cvt.f64.f32 	%fd16, %f12;
	sub.f64 	%fd17, %fd15, %fd16;
	add.f32 	%f13, %f5, %f5;
	mul.f32 	%f14, %f13, %f9;
	cvt.f64.f32 	%fd18, %f14;
	sub.f64 	%fd19, %fd17, %fd18;
	mul.f32 	%f15, %f10, %f10;
	cvt.f64.f32 	%fd20, %f15;
	sub.f64 	%fd21, %fd19, %fd20;
	mul.f64 	%fd22, %fd11, %fd21;
	cvt.rn.f32.f64 	%f16, %fd22;
	mov.u64 	%rd9, b;
	add.s64 	%rd10, %rd9, %rd1;
	add.s64 	%rd11, %rd10, %rd4;
	st.global.f32 	[%rd11], %f16;
$L__BB1_2:
	ret;

}
	// .globl	_Z6copy_pv
.visible .entry _Z6copy_pv()
{
	.reg .pred 	%p<2>;
	.reg .b32 	%r<11>;
	.reg .b32 	%f<2>;
	.reg .b64 	%rd<9>;

	mov.u32 	%r2, %ctaid.x;
	mov.u32 	%r3, %ntid.x;
	mov.u32 	%r4, %tid.x;
	mad.lo.s32 	%r1, %r2, %r3, %r4;
	setp.gt.s32 	%p1, %r1, 1680;
	@%p1 bra 	$L__BB2_2;
	mul.hi.s32 	%r5, %r1, 1676084799;
	shr.u32 	%r6, %r5, 31;
	shr.s32 	%r7, %r5, 4;
	add.s32 	%r8, %r7, %r6;
	mul.lo.s32 	%r9, %r8, 41;
	sub.s32 	%r10, %r1, %r9;
	mul.wide.s32 	%rd1, %r8, 164;
	mov.u64 	%rd2, p;
	add.s64 	%rd3, %rd2, %rd1;
	mul.wide.s32 	%rd4, %r10, 4;
	add.s64 	%rd5, %rd3, %rd4;
	ld.global.f32 	%f1, [%rd5];
	mov.u64 	%rd6, pn;
	add.s64 	%rd7, %rd6, %rd1;
	add.s64 	%rd8, %rd7, %rd4;
	st.global.f32 	[%rd8], %f1;
$L__BB2_2:
	ret;

}
	// .globl	_Z9compute_pv
.visible .entry _Z9compute_pv()
{
	.reg .pred 	%p<6>;
	.reg .b32 	%r<19>;
	.reg .b32 	%f<9>;
	.reg .b64 	%rd<14>;
	.reg .b64 	%fd<18>;

	mov.u32 	%r5, %ctaid.x;
	mov.u32 	%r6, %ntid.x;
	mov.u32 	%r7, %tid.x;
	mad.lo.s32 	%r8, %r5, %r6, %r7;
	mul.hi.s32 	%r9, %r8, 1676084799;
	shr.u32 	%r10, %r9, 31;
	shr.s32 	%r11, %r9, 4;
	add.s32 	%r1, %r11, %r10;
	mul.lo.s32 	%r12, %r1, 41;
	sub.s32 	%r2, %r8, %r12;
	setp.gt.s32 	%p1, %r8, 1680;
	@%p1 bra 	$L__BB3_9;
	mul.wide.s32 	%rd2, %r1, 164;
	mov.u64 	%rd3, p;
	add.s64 	%rd4, %rd3, %rd2;
	mul.wide.s32 	%rd5, %r2, 4;
	add.s64 	%rd1, %rd4, %rd5;
	mov.b32 	%r17, 1;
	setp.eq.s32 	%p2, %r1, 0;
	mov.u32 	%r18, %r2;
	@%p2 bra 	$L__BB3_8;
	setp.ne.s32 	%p3, %r1, 40;
	@%p3 bra 	$L__BB3_4;
	mov.b32 	%r14, 0;
	st.global.u32 	[%rd1], %r14;
	bra.uni 	$L__BB3_9;
$L__BB3_4:
	mov.b32 	%r18, 1;
	setp.eq.s32 	%p4, %r2, 0;
	mov.u32 	%r17, %r1;
	@%p4 bra 	$L__BB3_8;
	setp.ne.s32 	%p5, %r2, 40;
	@%p5 bra 	$L__BB3_7;
	mov.b32 	%r18, 39;
	mov.u32 	%r17, %r1;
	bra.uni 	$L__BB3_8;
$L__BB3_7:
	mov.u32 	%r17, %r1;
	mov.u32 	%r18, %r2;
$L__BB3_8:
	ld.global.f64 	%fd1, [dy];
	mul.f64 	%fd2, %fd1, %fd1;
	mul.wide.s32 	%rd6, %r17, 164;
	mov.u64 	%rd7, pn;
	add.s64 	%rd8, %rd7, %rd6;
	mul.wide.s32 	%rd9, %r18, 4;
	add.s64 	%rd10, %rd8, %rd9;
	ld.global.f32 	%f1, [%rd10+4];
	ld.global.f32 	%f2, [%rd10+-4];
	add.f32 	%f3, %f1, %f2;
	cvt.f64.f32 	%fd3, %f3;
	ld.global.f64 	%fd4, [dx];
	mul.f64 	%fd5, %fd4, %fd4;
	ld.global.f32 	%f4, [%rd10+164];
	ld.global.f32 	%f5, [%rd10+-164];
	add.f32 	%f6, %f4, %f5;
	cvt.f64.f32 	%fd6, %f6;
	mul.f64 	%fd7, %fd5, %fd6;
	fma.rn.f64 	%fd8, %fd2, %fd3, %fd7;
	mov.u64 	%rd11, b;
	add.s64 	%rd12, %rd11, %rd6;
	add.s64 	%rd13, %rd12, %rd9;
	ld.global.f32 	%f7, [%rd13];
	cvt.f64.f32 	%fd9, %f7;
	mul.f64 	%fd10, %fd4, %fd9;
	mul.f64 	%fd11, %fd4, %fd10;
	mul.f64 	%fd12, %fd1, %fd11;
	mul.f64 	%fd13, %fd1, %fd12;
	sub.f64 	%fd14, %fd8, %fd13;
	add.f64 	%fd15, %fd2, %fd5;
	add.f64 	%fd16, %fd15, %fd15;
	div.rn.f64 	%fd17, %fd14, %fd16;
	cvt.rn.f32.f64 	%f8, %fd17;
	st.global.f32 	[%rd1], %f8;
$L__BB3_9:
	ret;

}
	// .globl	_Z7copy_uvv
.visible .entry _Z7copy_uvv()
{
	.reg .pred 	%p<2>;
	.reg .b32 	%r<11>;
	.reg .b32 	%f<3>;
	.reg .b64 	%rd<15>;

	mov.u32 	%r2, %ctaid.x;
	mov.u32 	%r3, %ntid.x;
	mov.u32 	%r4, %tid.x;
	mad.lo.s32 	%r1, %r2, %r3, %r4;
	setp.gt.s32 	%p1, %r1, 1680;
	@%p1 bra 	$L__BB4_2;
	mul.hi.s32 	%r5, %r1, 1676084799;
	shr.u32 	%r6, %r5, 31;
	shr.s32 	%r7, %r5, 4;
	add.s32 	%r8, %r7, %r6;
	mul.lo.s32 	%r9, %r8, 41;
	sub.s32 	%r10, %r1, %r9;
	mul.wide.s32 	%rd1, %r8, 164;
	mov.u64 	%rd2, u;
	add.s64 	%rd3, %rd2, %rd1;
	mul.wide.s32 	%rd4, %r10, 4;
	add.s64 	%rd5, %rd3, %rd4;
	ld.global.f32 	%f1, [%rd5];
	mov.u64 	%rd6, un;
	add.s64 	%rd7, %rd6, %rd1;
	add.s64 	%rd8, %rd7, %rd4;
	st.global.f32 	[%rd8], %f1;
	mov.u64 	%rd9, v;
	add.s64 	%rd10, %rd9, %rd1;
	add.s64 	%rd11, %rd10, %rd4;
	ld.global.f32 	%f2, [%rd11];
	mov.u64 	%rd12, vn;
	add.s64 	%rd13, %rd12, %rd1;
	add.s64 	%rd14, %rd13, %rd4;
	st.global.f32 	[%rd14], %f2;
$L__BB4_2:
	ret;

}
	// .globl	_Z10compute_uvv
.visible .entry _Z10compute_uvv()
{
	.reg .pred 	%p<6>;
	.reg .b32 	%r<15>;
	.reg .b32 	%f<33>;
	.reg .b64 	%rd<36>;
	.reg .b64 	%fd<46>;

	mov.u32 	%r3, %ctaid.x;
	mov.u32 	%r4, %ntid.x;
	mov.u32 	%r5, %tid.x;
	mad.lo.s32 	%r6, %r3, %r4, %r5;
	mul.hi.s32 	%r7, %r6, 1676084799;
	shr.u32 	%r8, %r7, 31;
	shr.s32 	%r9, %r7, 4;
	add.s32 	%r1, %r9, %r8;
	mul.lo.s32 	%r10, %r1, 41;
	sub.s32 	%r2, %r6, %r10;
	setp.gt.s32 	%p1, %r6, 1680;
	@%p1 bra 	$L__BB5_9;
	setp.eq.s32 	%p2, %r1, 40;
	@%p2 bra 	$L__BB5_4;
	setp.ne.s32 	%p3, %r1, 0;
	@%p3 bra 	$L__BB5_5;
	mul.wide.s32 	%rd6, %r2, 4;
	mov.u64 	%rd7, u;
	add.s64 	%rd8, %rd7, %rd6;
	mov.b32 	%r13, 0;
	st.global.u32 	[%rd8], %r13;
	mov.u64 	%rd9, v;
	add.s64 	%rd10, %rd9, %rd6;
	st.global.u32 	[%rd10], %r13;
	bra.uni 	$L__BB5_9;
$L__BB5_4:
	mul.wide.s32 	%rd1, %r2, 4;
	mov.u64 	%rd2, u;
	add.s64 	%rd3, %rd2, %rd1;
	mov.b32 	%r11, 1065353216;
	st.global.u32 	[%rd3+6560], %r11;
	mov.u64 	%rd4, v;
	add.s64 	%rd5, %rd4, %rd1;
	mov.b32 	%r12, 0;
	st.global.u32 	[%rd5+6560], %r12;
	bra.uni 	$L__BB5_9;
$L__BB5_5:
	setp.eq.s32 	%p4, %r2, 40;
	@%p4 bra 	$L__BB5_7;
	setp.ne.s32 	%p5, %r2, 0;
	@%p5 bra 	$L__BB5_8;
$L__BB5_7:
	mul.wide.s32 	%rd11, %r1, 164;
	mov.u64 	%rd12, u;
	add.s64 	%rd13, %rd12, %rd11;
	mul.wide.u32 	%rd14, %r2, 4;
	add.s64 	%rd15, %rd13, %rd14;
	mov.b32 	%r14, 0;
	st.global.u32 	[%rd15], %r14;
	mov.u64 	%rd16, v;
	add.s64 	%rd17, %rd16, %rd11;
	add.s64 	%rd18, %rd17, %rd14;
	st.global.u32 	[%rd18], %r14;
	bra.uni 	$L__BB5_9;
$L__BB5_8:
	mul.wide.s32 	%rd19, %r1, 164;
	mov.u64 	%rd20, un;
	add.s64 	%rd21, %rd20, %rd19;
	mul.wide.s32 	%rd22, %r2, 4;
	add.s64 	%rd23, %rd21, %rd22;
	ld.global.f32 	%f1, [%rd23];
	cvt.f64.f32 	%fd1, %f1;
	ld.global.f64 	%fd2, [dt];
	mul.f64 	%fd3, %fd2, %fd1;
	ld.global.f64 	%fd4, [dx];
	div.rn.f64 	%fd5, %fd3, %fd4;
	ld.global.f32 	%f2, [%rd23+-4];
	sub.f32 	%f3, %f1, %f2;
	cvt.f64.f32 	%fd6, %f3;
	mul.f64 	%fd7, %fd5, %fd6;
	sub.f64 	%fd8, %fd1, %fd7;
	mov.u64 	%rd24, vn;
	add.s64 	%rd25, %rd24, %rd19;
	add.s64 	%rd26, %rd25, %rd22;
	ld.global.f32 	%f4, [%rd26];
	cvt.f64.f32 	%fd9, %f4;
	mul.f64 	%fd10, %fd2, %fd9;
	ld.global.f64 	%fd11, [dy];
	div.rn.f64 	%fd12, %fd10, %fd11;
	ld.global.f32 	%f5, [%rd23+-164];
	sub.f32 	%f6, %f1, %f5;
	cvt.f64.f32 	%fd13, %f6;
	mul.f64 	%fd14, %fd12, %fd13;
	sub.f64 	%fd15, %fd8, %fd14;
	ld.global.f64 	%fd16, [rho];
	add.f64 	%fd17, %fd16, %fd16;
	mul.f64 	%fd18, %fd17, %fd4;
	div.rn.f64 	%fd19, %fd2, %fd18;
	mov.u64 	%rd27, p;
	add.s64 	%rd28, %rd27, %rd19;
	add.s64 	%rd29, %rd28, %rd22;
	ld.global.f32 	%f7, [%rd29+4];
	ld.global.f32 	%f8, [%rd29+-4];
	sub.f32 	%f9, %f7, %f8;
	cvt.f64.f32 	%fd20, %f9;
	mul.f64 	%fd21, %fd19, %fd20;
	sub.f64 	%fd22, %fd15, %fd21;
	ld.global.f64 	%fd23, [nu];
	mul.f64 	%fd24, %fd23, %fd2;
	mul.f64 	%fd25, %fd4, %fd4;
	div.rn.f64 	%fd26, %fd24, %fd25;
	ld.global.f32 	%f10, [%rd23+4];
	add.f32 	%f11, %f1, %f1;
	sub.f32 	%f12, %f10, %f11;
	add.f32 	%f13, %f2, %f12;
	cvt.f64.f32 	%fd27, %f13;
	fma.rn.f64 	%fd28, %fd26, %fd27, %fd22;
	mul.f64 	%fd29, %fd11, %fd11;
	div.rn.f64 	%fd30, %fd24, %fd29;
	ld.global.f32 	%f14, [%rd23+164];
	sub.f32 	%f15, %f14, %f11;
	add.f32 	%f16, %f5, %f15;
	cvt.f64.f32 	%fd31, %f16;
	fma.rn.f64 	%fd32, %fd30, %fd31, %fd28;
	cvt.rn.f32.f64 	%f17, %fd32;
	mov.u64 	%rd30, u;
	add.s64 	%rd31, %rd30, %rd19;
	add.s64 	%rd32, %rd31, %rd22;
	st.global.f32 	[%rd32], %f17;
	ld.global.f32 	%f18, [%rd26+-4];
	sub.f32 	%f19, %f4, %f18;
	cvt.f64.f32 	%fd33, %f19;
	mul.f64 	%fd34, %fd5, %fd33;
	sub.f64 	%fd35, %fd9, %fd34;
	ld.global.f32 	%f20, [%rd26+-164];
	sub.f32 	%f21, %f4, %f20;
	cvt.f64.f32 	%fd36, %f21;
	mul.f64 	%fd37, %fd12, %fd36;
	sub.f64 	%fd38, %fd35, %fd37;
	ld.global.f32 	%f22, [%rd29+164];
	ld.global.f32 	%f23, [%rd29+-164];
	sub.f32 	%f24, %f22, %f23;
	cvt.f64.f32 	%fd39, %f24;
	mul.f64 	%fd40, %fd19, %fd39;
	sub.f64 	%fd41, %fd38, %fd40;
	ld.global.f32 	%f25, [%rd26+4];
	add.f32 	%f26, %f4, %f4;
	sub.f32 	%f27, %f25, %f26;
	add.f32 	%f28, %f18, %f27;
	cvt.f64.f32 	%fd42, %f28;
	fma.rn.f64 	%fd43, %fd26, %fd42, %fd41;
	ld.global.f32 	%f29, [%rd26+164];
	sub.f32 	%f30, %f29, %f26;
	add.f32 	%f31, %f20, %f30;
	cvt.f64.f32 	%fd44, %f31;
	fma.rn.f64 	%fd45, %fd30, %fd44, %fd43;
	cvt.rn.f32.f64 	%f32, %fd45;
	mov.u64 	%rd33, v;
	add.s64 	%rd34, %rd33, %rd19;
	add.s64 	%rd35, %rd34, %rd22;
	st.global.f32 	[%rd35], %f32;
$L__BB5_9:
	ret;

}


// ===== COMPILED SASS (sm_100) =====

	.target	sm_100

	.elftype	@"ET_EXEC"


//--------------------- .note.nv.tkinfo           --------------------------
	.section	.note.nv.tkinfo,"",@"SHT_NOTE"
	.sectionflags	@"SHF_NOTE_NV_TKINFO"
	.tkinfo
        /*0018*/ 	.word	0x00000002
        /*0030*/ 	.string	""
        /*0030*/ 	.string	"ptxas"
        /*0030*/ 	.string	"Cuda compilation tools, release 13.0, V13.0.88"
        /*0030*/ 	.string	"Build cuda_13.0.r13.0/compiler.36424714_0"
        /*0030*/ 	.string	"-arch sm_100 -m 64 "



//--------------------- .note.nv.cuinfo           --------------------------
	.section	.note.nv.cuinfo,"",@"SHT_NOTE"
	.sectionflags	@"SHF_NOTE_NV_CUINFO"
        /*0018*/ 	.short	0x0002
        /*001a*/ 	.short	0x0064
        /*001c*/ 	.short	0x0082
	.zero		2


//--------------------- .nv.info                  --------------------------
	.section	.nv.info,"",@"SHT_CUDA_INFO"
	.align	4


	//----- nvinfo : EIATTR_REGCOUNT
	.align		4
        /*0000*/ 	.byte	0x04, 0x2f
        /*0002*/ 	.short	(.L_13 - .L_12)
	.align		4
.L_12:
        /*0004*/ 	.word	index@(_Z4initv)
        /*0008*/ 	.word	0x00000010


	//----- nvinfo : EIATTR_FRAME_SIZE
	.align		4
.L_13:
        /*000c*/ 	.byte	0x04, 0x11
        /*000e*/ 	.short	(.L_15 - .L_14)
	.align		4
.L_14:
        /*0010*/ 	.word	index@(_Z4initv)
        /*0014*/ 	.word	0x00000000


	//----- nvinfo : EIATTR_REGCOUNT
	.align		4
.L_15:
        /*0018*/ 	.byte	0x04, 0x2f
        /*001a*/ 	.short	(.L_17 - .L_16)
	.align		4
.L_16:
        /*001c*/ 	.word	index@(_Z9compute_bv)
        /*0020*/ 	.word	0x00000020


	//----- nvinfo : EIATTR_FRAME_SIZE
	.align		4
.L_17:
        /*0024*/ 	.byte	0x04, 0x11
        /*0026*/ 	.short	(.L_19 - .L_18)
	.align		4
.L_18:
        /*0028*/ 	.word	index@($__internal_3_$__cuda_sm20_div_rn_f64_full)
        /*002c*/ 	.word	0x00000000


	//----- nvinfo : EIATTR_FRAME_SIZE
	.align		4
.L_19:
        /*0030*/ 	.byte	0x04, 0x11
        /*0032*/ 	.short	(.L_21 - .L_20)
	.align		4
.L_20:
        /*0034*/ 	.word	index@($__internal_2_$__cuda_sm20_dblrcp_rn_slowpath_v3)
        /*0038*/ 	.word	0x00000000


	//----- nvinfo : EIATTR_FRAME_SIZE
	.align		4
.L_21:
        /*003c*/ 	.byte	0x04, 0x11
        /*003e*/ 	.short	(.L_23 - .L_22)
	.align		4
.L_22:
        /*0040*/ 	.word	index@(_Z9compute_bv)
        /*0044*/ 	.word	0x00000000


	//----- nvinfo : EIATTR_REGCOUNT
	.align		4
.L_23:
        /*0048*/ 	.byte	0x04, 0x2f
        /*004a*/ 	.short	(.L_25 - .L_24)
	.align		4
.L_24:
        /*004c*/ 	.word	index@(_Z6copy_pv)
        /*0050*/ 	.word	0x0000000c


	//----- nvinfo : EIATTR_FRAME_SIZE
	.align		4
.L_25:
        /*0054*/ 	.byte	0x04, 0x11
        /*0056*/ 	.short	(.L_27 - .L_26)
	.align		4
.L_26:
        /*0058*/ 	.word	index@(_Z6copy_pv)
        /*005c*/ 	.word	0x00000000


	//----- nvinfo : EIATTR_REGCOUNT
	.align		4
.L_27:
        /*0060*/ 	.byte	0x04, 0x2f
        /*0062*/ 	.short	(.L_29 - .L_28)
	.align		4
.L_28:
        /*0064*/ 	.word	index@(_Z9compute_pv)
        /*0068*/ 	.word	0x0000001d


	//----- nvinfo : EIATTR_FRAME_SIZE
	.align		4
.L_29:
        /*006c*/ 	.byte	0x04, 0x11
        /*006e*/ 	.short	(.L_31 - .L_30)
	.align		4
.L_30:
        /*0070*/ 	.word	index@($__internal_1_$__cuda_sm20_div_rn_f64_full)
        /*0074*/ 	.word	0x00000000


	//----- nvinfo : EIATTR_FRAME_SIZE
	.align		4
.L_31:
        /*0078*/ 	.byte	0x04, 0x11
        /*007a*/ 	.short	(.L_33 - .L_32)
	.align		4
.L_32:
        /*007c*/ 	.word	index@(_Z9compute_pv)
        /*0080*/ 	.word	0x00000000


	//----- nvinfo : EIATTR_REGCOUNT
	.align		4
.L_33:
        /*0084*/ 	.byte	0x04, 0x2f
        /*0086*/ 	.short	(.L_35 - .L_34)
	.align		4
.L_34:
        /*0088*/ 	.word	index@(_Z7copy_uvv)
        /*008c*/ 	.word	0x00000010


	//----- nvinfo : EIATTR_FRAME_SIZE
	.align		4
.L_35:
        /*0090*/ 	.byte	0x04, 0x11
        /*0092*/ 	.short	(.L_37 - .L_36)
	.align		4
.L_36:
        /*0094*/ 	.word	index@(_Z7copy_uvv)
        /*0098*/ 	.word	0x00000000


	//----- nvinfo : EIATTR_REGCOUNT
	.align		4
.L_37:
        /*009c*/ 	.byte	0x04, 0x2f
        /*009e*/ 	.short	(.L_39 - .L_38)
	.align		4
.L_38:
        /*00a0*/ 	.word	index@(_Z10compute_uvv)
        /*00a4*/ 	.word	0x00000032


	//----- nvinfo : EIATTR_FRAME_SIZE
	.align		4
.L_39:
        /*00a8*/ 	.byte	0x04, 0x11
        /*00aa*/ 	.short	(.L_41 - .L_40)
	.align		4
.L_40:
        /*00ac*/ 	.word	index@($__internal_0_$__cuda_sm20_div_rn_f64_full)
        /*00b0*/ 	.word	0x00000000


	//----- nvinfo : EIATTR_FRAME_SIZE
	.align		4
.L_41:
        /*00b4*/ 	.byte	0x04, 0x11
        /*00b6*/ 	.short	(.L_43 - .L_42)
	.align		4
.L_42:
        /*00b8*/ 	.word	index@(_Z10compute_uvv)
        /*00bc*/ 	.word	0x00000000


	//----- nvinfo : EIATTR_MIN_STACK_SIZE
	.align		4
.L_43:
        /*00c0*/ 	.byte	0x04, 0x12
        /*00c2*/ 	.short	(.L_45 - .L_44)
	.align		4
.L_44:
        /*00c4*/ 	.word	index@(_Z10compute_uvv)
        /*00c8*/ 	.word	0x00000000


	//----- nvinfo : EIATTR_MIN_STACK_SIZE
	.align		4
.L_45:
        /*00cc*/ 	.byte	0x04, 0x12
        /*00ce*/ 	.short	(.L_47 - .L_46)
	.align		4
.L_46:
        /*00d0*/ 	.word	index@(_Z7copy_uvv)
        /*00d4*/ 	.word	0x00000000


	//----- nvinfo : EIATTR_MIN_STACK_SIZE
	.align		4
.L_47:
        /*00d8*/ 	.byte	0x04, 0x12
        /*00da*/ 	.short	(.L_49 - .L_48)
	.align		4
.L_48:
        /*00dc*/ 	.word	index@(_Z9compute_pv)
        /*00e0*/ 	.word	0x00000000


	//----- nvinfo : EIATTR_MIN_STACK_SIZE
	.align		4
.L_49:
        /*00e4*/ 	.byte	0x04, 0x12
        /*00e6*/ 	.short	(.L_51 - .L_50)
	.align		4
.L_50:
        /*00e8*/ 	.word	index@(_Z6copy_pv)
        /*00ec*/ 	.word	0x00000000


	//----- nvinfo : EIATTR_MIN_STACK_SIZE
	.align		4
.L_51:
        /*00f0*/ 	.byte	0x04, 0x12
        /*00f2*/ 	.short	(.L_53 - .L_52)
	.align		4
.L_52:
        /*00f4*/ 	.word	index@(_Z9compute_bv)
        /*00f8*/ 	.word	0x00000000


	//----- nvinfo : EIATTR_MIN_STACK_SIZE
	.align		4
.L_53:
        /*00fc*/ 	.byte	0x04, 0x12
        /*00fe*/ 	.short	(.L_55 - .L_54)
	.align		4
.L_54:
        /*0100*/ 	.word	index@(_Z4initv)
        /*0104*/ 	.word	0x00000000
.L_55:


//--------------------- .nv.compat                --------------------------
	.section	.nv.compat,"",@"SHT_CUDA_COMPAT_INFO"
	.align	4
        /*0000*/ 	.byte	0x02, 0x09, 0x00, 0x00, 0x02, 0x02, 0x01, 0x00, 0x02, 0x05, 0x05, 0x00, 0x03, 0x07, 0x01, 0x01
        /*0010*/ 	.byte	0x02, 0x03, 0x00, 0x00, 0x02, 0x06, 0x01, 0x00, 0x04, 0x0b, 0x08, 0x00, 0x01, 0x00, 0x00, 0x00
        /*0020*/ 	.byte	0x00, 0x00, 0x00, 0x00


//--------------------- .nv.info._Z10compute_uvv  --------------------------
	.section	.nv.info._Z10compute_uvv,"",@"SHT_CUDA_INFO"
	.sectionflags	@""
	.align	4


	//----- nvinfo : EIATTR_CUDA_API_VERSION
	.align		4
        /*0000*/ 	.byte	0x04, 0x37
        /*0002*/ 	.short	(.L_57 - .L_56)
.L_56:
        /*0004*/ 	.word	0x00000082


	//----- nvinfo : EIATTR_SPARSE_MMA_MASK
	.align		4
.L_57:
        /*0008*/ 	.byte	0x03, 0x50
        /*000a*/ 	.short	0x0000


	//----- nvinfo : EIATTR_MAXREG_COUNT
	.align		4
        /*000c*/ 	.byte	0x03, 0x1b
        /*000e*/ 	.short	0x00ff


	//----- nvinfo : EIATTR_MERCURY_ISA_VERSION
	.align		4
        /*0010*/ 	.byte	0x03, 0x5f
        /*0012*/ 	.short	0x0101


	//----- nvinfo : EIATTR_VRC_CTA_INIT_COUNT
	.align		4
        /*0014*/ 	.byte	0x02, 0x4a
	.zero		1
	.zero		1


	//----- nvinfo : EIATTR_EXIT_INSTR_OFFSETS
	.align		4
        /*0018*/ 	.byte	0x04, 0x1c
        /*001a*/ 	.short	(.L_59 - .L_58)


	//   ....[0]....
.L_58:
        /*001c*/ 	.word	0x00000080


	//   ....[1]....
        /*0020*/ 	.word	0x00000150


	//   ....[2]....
        /*0024*/ 	.word	0x00000210


	//   ....[3]....
        /*0028*/ 	.word	0x00000e30


	//   ....[4]....
        /*002c*/ 	.word	0x00000eb0


	//----- nvinfo : EIATTR_CRS_STACK_SIZE
	.align		4
.L_59:
        /*0030*/ 	.byte	0x04, 0x1e
        /*0032*/ 	.short	(.L_61 - .L_60)
.L_60:
        /*0034*/ 	.word	0x00000000


	//----- nvinfo : EIATTR_SW_WAR
	.align		4
.L_61:
        /*0038*/ 	.byte	0x04, 0x36
        /*003a*/ 	.short	(.L_63 - .L_62)
.L_62:
        /*003c*/ 	.word	0x00000008
.L_63:


//--------------------- .nv.info._Z7copy_uvv      --------------------------
	.section	.nv.info._Z7copy_uvv,"",@"SHT_CUDA_INFO"
	.sectionflags	@""
	.align	4


	//----- nvinfo : EIATTR_CUDA_API_VERSION
	.align		4
        /*0000*/ 	.byte	0x04, 0x37
        /*0002*/ 	.short	(.L_65 - .L_64)
.L_64:
        /*0004*/ 	.word	0x00000082


	//----- nvinfo : EIATTR_SPARSE_MMA_MASK
	.align		4
.L_65:
        /*0008*/ 	.byte	0x03, 0x50
        /*000a*/ 	.short	0x0000


	//----- nvinfo : EIATTR_MAXREG_COUNT
	.align		4
        /*000c*/ 	.byte	0x03, 0x1b
        /*000e*/ 	.short	0x00ff


	//----- nvinfo : EIATTR_MERCURY_ISA_VERSION
	.align		4
        /*0010*/ 	.byte	0x03, 0x5f
        /*0012*/ 	.short	0x0101


	//----- nvinfo : EIATTR_VRC_CTA_INIT_COUNT
	.align		4
        /*0014*/ 	.byte	0x02, 0x4a
	.zero		1
	.zero		1


	//----- nvinfo : EIATTR_EXIT_INSTR_OFFSETS
	.align		4
        /*0018*/ 	.byte	0x04, 0x1c
        /*001a*/ 	.short	(.L_67 - .L_66)


	//   ....[0]....
.L_66:
        /*001c*/ 	.word	0x00000060


	//   ....[1]....
        /*0020*/ 	.word	0x000001c0


	//----- nvinfo : EIATTR_SW_WAR
	.align		4
.L_67:
        /*0024*/ 	.byte	0x04, 0x36
        /*0026*/ 	.short	(.L_69 - .L_68)
.L_68:
        /*0028*/ 	.word	0x00000008
.L_69:


//--------------------- .nv.info._Z9compute_pv    --------------------------
	.section	.nv.info._Z9compute_pv,"",@"SHT_CUDA_INFO"
	.sectionflags	@""
	.align	4


	//----- nvinfo : EIATTR_CUDA_API_VERSION
	.align		4
        /*0000*/ 	.byte	0x04, 0x37
        /*0002*/ 	.short	(.L_71 - .L_70)
.L_70:
        /*0004*/ 	.word	0x00000082


	//----- nvinfo : EIATTR_SPARSE_MMA_MASK
	.align		4
.L_71:
        /*0008*/ 	.byte	0x03, 0x50
        /*000a*/ 	.short	0x0000


	//----- nvinfo : EIATTR_MAXREG_COUNT
	.align		4
        /*000c*/ 	.byte	0x03, 0x1b
        /*000e*/ 	.short	0x00ff


	//----- nvinfo : EIATTR_MERCURY_ISA_VERSION
	.align		4
        /*0010*/ 	.byte	0x03, 0x5f
        /*0012*/ 	.short	0x0101


	//----- nvinfo : EIATTR_VRC_CTA_INIT_COUNT
	.align		4
        /*0014*/ 	.byte	0x02, 0x4a
	.zero		1
	.zero		1


	//----- nvinfo : EIATTR_EXIT_INSTR_OFFSETS
	.align		4
        /*0018*/ 	.byte	0x04, 0x1c
        /*001a*/ 	.short	(.L_73 - .L_72)


	//   ....[0]....
.L_72:
        /*001c*/ 	.word	0x00000060


	//   ....[1]....
        /*0020*/ 	.word	0x00000160


	//   ....[2]....
        /*0024*/ 	.word	0x00000550


	//----- nvinfo : EIATTR_CRS_STACK_SIZE
	.align		4
.L_73:
        /*0028*/ 	.byte	0x04, 0x1e
        /*002a*/ 	.short	(.L_75 - .L_74)
.L_74:
        /*002c*/ 	.word	0x00000000


	//----- nvinfo : EIATTR_SW_WAR
	.align		4
.L_75:
        /*0030*/ 	.byte	0x04, 0x36
        /*0032*/ 	.short	(.L_77 - .L_76)
.L_76:
        /*0034*/ 	.word	0x00000008
.L_77:


//--------------------- .nv.info._Z6copy_pv       --------------------------
	.section	.nv.info._Z6copy_pv,"",@"SHT_CUDA_INFO"
	.sectionflags	@""
	.align	4


	//----- nvinfo : EIATTR_CUDA_API_VERSION
	.align		4
        /*0000*/ 	.byte	0x04, 0x37
        /*0002*/ 	.short	(.L_79 - .L_78)
.L_78:
        /*0004*/ 	.word	0x00000082


	//----- nvinfo : EIATTR_SPARSE_MMA_MASK
	.align		4
.L_79:
        /*0008*/ 	.byte	0x03, 0x50
        /*000a*/ 	.short	0x0000


	//----- nvinfo : EIATTR_MAXREG_COUNT
	.align		4
        /*000c*/ 	.byte	0x03, 0x1b
        /*000e*/ 	.short	0x00ff


	//----- nvinfo : EIATTR_MERCURY_ISA_VERSION
	.align		4
        /*0010*/ 	.byte	0x03, 0x5f
        /*0012*/ 	.short	0x0101


	//----- nvinfo : EIATTR_VRC_CTA_INIT_COUNT
	.align		4
        /*0014*/ 	.byte	0x02, 0x4a
	.zero		1
	.zero		1


	//----- nvinfo : EIATTR_EXIT_INSTR_OFFSETS
	.align		4
        /*0018*/ 	.byte	0x04, 0x1c
        /*001a*/ 	.short	(.L_81 - .L_80)


	//   ....[0]....
.L_80:
        /*001c*/ 	.word	0x00000060


	//   ....[1]....
        /*0020*/ 	.word	0x00000140


	//----- nvinfo : EIATTR_SW_WAR
	.align		4
.L_81:
        /*0024*/ 	.byte	0x04, 0x36
        /*0026*/ 	.short	(.L_83 - .L_82)
.L_82:
        /*0028*/ 	.word	0x00000008
.L_83:


//--------------------- .nv.info._Z9compute_bv    --------------------------
	.section	.nv.info._Z9compute_bv,"",@"SHT_CUDA_INFO"
	.sectionflags	@""
	.align	4


	//----- nvinfo : EIATTR_CUDA_API_VERSION
	.align		4
        /*0000*/ 	.byte	0x04, 0x37
        /*0002*/ 	.short	(.L_85 - .L_84)
.L_84:
        /*0004*/ 	.word	0x00000082


	//----- nvinfo : EIATTR_SPARSE_MMA_MASK
	.align		4
.L_85:
        /*0008*/ 	.byte	0x03, 0x50
        /*000a*/ 	.short	0x0000


	//----- nvinfo : EIATTR_MAXREG_COUNT
	.align		4
        /*000c*/ 	.byte	0x03, 0x1b
        /*000e*/ 	.short	0x00ff


	//----- nvinfo : EIATTR_MERCURY_ISA_VERSION
	.align		4
        /*0010*/ 	.byte	0x03, 0x5f
        /*0012*/ 	.short	0x0101


	//----- nvinfo : EIATTR_VRC_CTA_INIT_COUNT
	.align		4
        /*0014*/ 	.byte	0x02, 0x4a
	.zero		1
	.zero		1


	//----- nvinfo : EIATTR_EXIT_INSTR_OFFSETS
	.align		4
        /*0018*/ 	.byte	0x04, 0x1c
        /*001a*/ 	.short	(.L_87 - .L_86)


	//   ....[0]....
.L_86:
        /*001c*/ 	.word	0x00000060


	//   ....[1]....
        /*0020*/ 	.word	0x00000a50


	//----- nvinfo : EIATTR_CRS_STACK_SIZE
	.align		4
.L_87:
        /*0024*/ 	.byte	0x04, 0x1e
        /*0026*/ 	.short	(.L_89 - .L_88)
.L_88:
        /*0028*/ 	.word	0x00000000


	//----- nvinfo : EIATTR_SW_WAR
	.align		4
.L_89:
        /*002c*/ 	.byte	0x04, 0x36
        /*002e*/ 	.short	(.L_91 - .L_90)
.L_90:
        /*0030*/ 	.word	0x00000008
.L_91:


//--------------------- .nv.info._Z4initv         --------------------------
	.section	.nv.info._Z4initv,"",@"SHT_CUDA_INFO"
	.sectionflags	@""
	.align	4


	//----- nvinfo : EIATTR_CUDA_API_VERSION
	.align		4
        /*0000*/ 	.byte	0x04, 0x37
        /*0002*/ 	.short	(.L_93 - .L_92)
.L_92:
        /*0004*/ 	.word	0x00000082


	//----- nvinfo : EIATTR_SPARSE_MMA_MASK
	.align		4
.L_93:
        /*0008*/ 	.byte	0x03, 0x50
        /*000a*/ 	.short	0x0000


	//----- nvinfo : EIATTR_MAXREG_COUNT
	.align		4
        /*000c*/ 	.byte	0x03, 0x1b
        /*000e*/ 	.short	0x00ff


	//----- nvinfo : EIATTR_MERCURY_ISA_VERSION
	.align		4
        /*0010*/ 	.byte	0x03, 0x5f
        /*0012*/ 	.short	0x0101


	//----- nvinfo : EIATTR_VRC_CTA_INIT_COUNT
	.align		4
        /*0014*/ 	.byte	0x02, 0x4a
	.zero		1
	.zero		1


	//----- nvinfo : EIATTR_EXIT_INSTR_OFFSETS
	.align		4
        /*0018*/ 	.byte	0x04, 0x1c
        /*001a*/ 	.short	(.L_95 - .L_94)


	//   ....[0]....
.L_94:
        /*001c*/ 	.word	0x00000060


	//   ....[1]....
        /*0020*/ 	.word	0x000001c0


	//----- nvinfo : EIATTR_SW_WAR
	.align		4
.L_95:
        /*0024*/ 	.byte	0x04, 0x36
        /*0026*/ 	.short	(.L_97 - .L_96)
.L_96:
        /*0028*/ 	.word	0x00000008
.L_97:


//--------------------- .nv.callgraph             --------------------------
	.section	.nv.callgraph,"",@"SHT_CUDA_CALLGRAPH"
	.align	4
	.sectionentsize	8
	.align		4
        /*0000*/ 	.word	0x00000000
	.align		4
        /*0004*/ 	.word	0xffffffff
	.align		4
        /*0008*/ 	.word	0x00000000
	.align		4
        /*000c*/ 	.word	0xfffffffe
	.align		4
        /*0010*/ 	.word	0x00000000
	.align		4
        /*0014*/ 	.word	0xfffffffd
	.align		4
        /*0018*/ 	.word	0x00000000
	.align		4
        /*001c*/ 	.word	0xfffffffc


//--------------------- .nv.constant4             --------------------------
	.section	.nv.constant4,"a",@progbits
	.align	8
	.align		8
.nv.constant4:
        /*0000*/ 	.dword	u
	.align		8
        /*0008*/ 	.dword	v
	.align		8
        /*0010*/ 	.dword	p
	.align		8
        /*0018*/ 	.dword	b
	.align		8
        /*0020*/ 	.dword	un
	.align		8
        /*0028*/ 	.dword	vn
	.align		8
        /*0030*/ 	.dword	pn
	.align		8
        /*0038*/ 	.dword	dx
	.align		8
        /*0040*/ 	.dword	dy
	.align		8
        /*0048*/ 	.dword	dt
	.align		8
        /*0050*/ 	.dword	rho
	.align		8
        /*0058*/ 	.dword	nu


//--------------------- .text._Z10compute_uvv     --------------------------
	.section	.text._Z10compute_uvv,"ax",@progbits
	.align	128
        .global         _Z10compute_uvv
        .type           _Z10compute_uvv,@function
        .size           _Z10compute_uvv,(.L_x_46 - _Z10compute_uvv)
        .other          _Z10compute_uvv,@"STO_CUDA_ENTRY STV_DEFAULT"
_Z10compute_uvv:
.text._Z10compute_uvv:
[----:B------:R-:W-:Y:S01]  /*0000*/  LDC R1, c[0x0][0x37c] ;  /* 0x0000df00ff017b82 */ /* 0x000fe20000000800 */
[----:B------:R-:W0:Y:S07]  /*0010*/  S2R R0, SR_TID.X ;  /* 0x0000000000007919 */ /* 0x000e2e0000002100 */
[----:B------:R-:W0:Y:S08]  /*0020*/  S2UR UR4, SR_CTAID.X ;  /* 0x00000000000479c3 */ /* 0x000e300000002500 */
[----:B------:R-:W0:Y:S02]  /*0030*/  LDC R15, c[0x0][0x360] ;  /* 0x0000d800ff0f7b82 */ /* 0x000e240000000800 */
[----:B0-----:R-:W-:-:S04]  /*0040*/  IMAD R15, R15, UR4, R0 ;  /* 0x000000040f0f7c24 */ /* 0x001fc8000f8e0200 */
[C---:B------:R-:W-:Y:S01]  /*0050*/  IMAD.HI R16, R15.reuse, 0x63e7063f, RZ ;  /* 0x63e7063f0f107827 */ /* 0x040fe200078e02ff */
[----:B------:R-:W-:-:S04]  /*0060*/  ISETP.GT.AND P0, PT, R15, 0x690, PT ;  /* 0x000006900f00780c */ /* 0x000fc80003f04270 */
[----:B------:R-:W-:-:S09]  /*0070*/  SHF.R.U32.HI R3, RZ, 0x1f, R16 ;  /* 0x0000001fff037819 */ /* 0x000fd20000011610 */
[----:B------:R-:W-:Y:S05]  /*0080*/  @P0 EXIT ;  /* 0x000000000000094d */ /* 0x000fea0003800000 */
[----:B------:R-:W-:Y:S01]  /*0090*/  LEA.HI.SX32 R16, R16, R3, 0x1c ;  /* 0x0000000310107211 */ /* 0x000fe200078fe2ff */
[----:B------:R-:W0:Y:S03]  /*00a0*/  LDCU.64 UR4, c[0x0][0x358] ;  /* 0x00006b00ff0477ac */ /* 0x000e260008000a00 */
[C---:B------:R-:W-:Y:S01]  /*00b0*/  ISETP.NE.AND P0, PT, R16.reuse, 0x28, PT ;  /* 0x000000281000780c */ /* 0x040fe20003f05270 */
[----:B------:R-:W-:-:S12]  /*00c0*/  IMAD R15, R16, -0x29, R15 ;  /* 0xffffffd7100f7824 */ /* 0x000fd800078e020f */
[----:B------:R-:W-:Y:S05]  /*00d0*/  @!P0 BRA `(.L_x_0) ;  /* 0x0000000c00588947 */ /* 0x000fea0003800000 */
[----:B------:R-:W-:-:S13]  /*00e0*/  ISETP.NE.AND P0, PT, R16, RZ, PT ;  /* 0x000000ff1000720c */ /* 0x000fda0003f05270 */
[----:B------:R-:W1:Y:S08]  /*00f0*/  @!P0 LDC.64 R2, c[0x4][RZ] ;  /* 0x01000000ff028b82 */ /* 0x000e700000000a00 */
[----:B------:R-:W2:Y:S01]  /*0100*/  @!P0 LDC.64 R4, c[0x4][0x8] ;  /* 0x01000200ff048b82 */ /* 0x000ea20000000a00 */
[----:B-1----:R-:W-:-:S05]  /*0110*/  @!P0 IMAD.WIDE R2, R15, 0x4, R2 ;  /* 0x000000040f028825 */ /* 0x002fca00078e0202 */
[----:B0-----:R0:W-:Y:S01]  /*0120*/  @!P0 STG.E desc[UR4][R2.64], RZ ;  /* 0x000000ff02008986 */ /* 0x0011e2000c101904 */
[----:B--2---:R-:W-:-:S05]  /*0130*/  @!P0 IMAD.WIDE R4, R15, 0x4, R4 ;  /* 0x000000040f048825 */ /* 0x004fca00078e0204 */
[----:B------:R0:W-:Y:S01]  /*0140*/  @!P0 STG.E desc[UR4][R4.64], RZ ;  /* 0x000000ff04008986 */ /* 0x0001e2000c101904 */
[----:B------:R-:W-:Y:S05]  /*0150*/  @!P0 EXIT ;  /* 0x000000000000894d */ /* 0x000fea0003800000 */
[C---:B------:R-:W-:Y:S02]  /*0160*/  ISETP.NE.AND P0, PT, R15.reuse, RZ, PT ;  /* 0x000000ff0f00720c */ /* 0x040fe40003f05270 */
[----:B------:R-:W-:-:S13]  /*0170*/  ISETP.NE.AND P1, PT, R15, 0x28, PT ;  /* 0x000000280f00780c */ /* 0x000fda0003f25270 */
[----:B------:R-:W-:Y:S05]  /*0180*/  @P0 BRA P1, `(.L_x_1) ;  /* 0x0000000000240947 */ /* 0x000fea0000800000 */
[----:B0-----:R-:W0:Y:S08]  /*0190*/  LDC.64 R2, c[0x4][RZ] ;  /* 0x01000000ff027b82 */ /* 0x001e300000000a00 */
[----:B------:R-:W1:Y:S01]  /*01a0*/  LDC.64 R4, c[0x4][0x8] ;  /* 0x01000200ff047b82 */ /* 0x000e620000000a00 */
[----:B0-----:R-:W-:-:S04]  /*01b0*/  IMAD.WIDE R2, R16, 0xa4, R2 ;  /* 0x000000a410027825 */ /* 0x001fc800078e0202 */
[----:B------:R-:W-:-:S04]  /*01c0*/  IMAD.WIDE.U32 R2, R15, 0x4, R2 ;  /* 0x000000040f027825 */ /* 0x000fc800078e0002 */
[----:B-1----:R-:W-:Y:S01]  /*01d0*/  IMAD.WIDE R16, R16, 0xa4, R4 ;  /* 0x000000a410107825 */ /* 0x002fe200078e0204 */
[----:B------:R-:W-:Y:S03]  /*01e0*/  STG.E desc[UR4][R2.64], RZ ;  /* 0x000000ff02007986 */ /* 0x000fe6000c101904 */
[----:B------:R-:W-:-:S05]  /*01f0*/  IMAD.WIDE.U32 R16, R15, 0x4, R16 ;  /* 0x000000040f107825 */ /* 0x000fca00078e0010 */
[----:B------:R-:W-:Y:S01]  /*0200*/  STG.E desc[UR4][R16.64], RZ ;  /* 0x000000ff10007986 */ /* 0x000fe2000c101904 */
[----:B------:R-:W-:Y:S05]  /*0210*/  EXIT ;  /* 0x000000000000794d */ /* 0x000fea0003800000 */
.L_x_1:
[----:B0-----:R-:W0:Y:S08]  /*0220*/  LDC.64 R2, c[0x4][0x38] ;  /* 0x01000e00ff027b82 */ /* 0x001e300000000a00 */
[----:B------:R-:W1:Y:S01]  /*0230*/  LDC.64 R28, c[0x4][0x20] ;  /* 0x01000800ff1c7b82 */ /* 0x000e620000000a00 */
[----:B0-----:R-:W2:Y:S07]  /*0240*/  LDG.E.64 R2, desc[UR4][R2.64] ;  /* 0x0000000402027981 */ /* 0x001eae000c1e1b00 */
[----:B------:R-:W0:Y:S01]  /*0250*/  LDC.64 R18, c[0x4][0x48] ;  /* 0x01001200ff127b82 */ /* 0x000e220000000a00 */
[----:B-1----:R-:W-:-:S04]  /*0260*/  IMAD.WIDE R28, R16, 0xa4, R28 ;  /* 0x000000a4101c7825 */ /* 0x002fc800078e021c */
[----:B------:R-:W-:-:S05]  /*0270*/  IMAD.WIDE R28, R15, 0x4, R28 ;  /* 0x000000040f1c7825 */ /* 0x000fca00078e021c */
[----:B------:R-:W3:Y:S04]  /*0280*/  LDG.E R14, desc[UR4][R28.64] ;  /* 0x000000041c0e7981 */ /* 0x000ee8000c1e1900 */
[----:B0-----:R-:W4:Y:S01]  /*0290*/  LDG.E.64 R18, desc[UR4][R18.64] ;  /* 0x0000000412127981 */ /* 0x001f22000c1e1b00 */
[----:B------:R-:W-:Y:S01]  /*02a0*/  IMAD.MOV.U32 R4, RZ, RZ, 0x1 ;  /* 0x00000001ff047424 */ /* 0x000fe200078e00ff */
[----:B------:R-:W-:Y:S01]  /*02b0*/  BSSY.RECONVERGENT B0, `(.L_x_2) ;  /* 0x0000016000007945 */ /* 0x000fe20003800200 */
[----:B--2---:R-:W0:Y:S04]  /*02c0*/  MUFU.RCP64H R5, R3 ;  /* 0x0000000300057308 */ /* 0x004e280000001800 */
[----:B0-----:R-:W-:-:S04]  /*02d0*/  DFMA R6, -R2, R4, 1 ;  /* 0x3ff000000206742b */ /* 0x001fc80000000104 */
[----:B---3--:R-:W4:Y:S04]  /*02e0*/  F2F.F64.F32 R36, R14 ;  /* 0x0000000e00247310 */ /* 0x008f280000201800 */
[----:B------:R-:W-:-:S08]  /*02f0*/  DFMA R6, R6, R6, R6 ;  /* 0x000000060606722b */ /* 0x000fd00000000006 */
[----:B------:R-:W-:Y:S02]  /*0300*/  DFMA R6, R4, R6, R4 ;  /* 0x000000060406722b */ /* 0x000fe40000000004 */
[----:B----4-:R-:W-:-:S06]  /*0310*/  DMUL R30, R36, R18 ;  /* 0x00000012241e7228 */ /* 0x010fcc0000000000 */
[----:B------:R-:W-:-:S04]  /*0320*/  DFMA R4, -R2, R6, 1 ;  /* 0x3ff000000204742b */ /* 0x000fc80000000106 */
[----:B------:R-:W-:-:S04]  /*0330*/  FSETP.GEU.AND P1, PT, |R31|, 6.5827683646048100446e-37, PT ;  /* 0x036000001f00780b */ /* 0x000fc80003f2e200 */
[----:B------:R-:W-:-:S08]  /*0340*/  DFMA R4, R6, R4, R6 ;  /* 0x000000040604722b */ /* 0x000fd00000000006 */
[----:B------:R-:W-:-:S08]  /*0350*/  DMUL R8, R30, R4 ;  /* 0x000000041e087228 */ /* 0x000fd00000000000 */
[----:B------:R-:W-:-:S08]  /*0360*/  DFMA R6, -R2, R8, R30 ;  /* 0x000000080206722b */ /* 0x000fd0000000011e */
[----:B------:R-:W-:-:S10]  /*0370*/  DFMA R8, R4, R6, R8 ;  /* 0x000000060408722b */ /* 0x000fd40000000008 */
[----:B------:R-:W-:-:S05]  /*0380*/  FFMA R0, RZ, R3, R9 ;  /* 0x00000003ff007223 */ /* 0x000fca0000000009 */
[----:B------:R-:W-:-:S13]  /*0390*/  FSETP.GT.AND P0, PT, |R0|, 1.469367938527859385e-39, PT ;  /* 0x001000000000780b */ /* 0x000fda0003f04200 */
[----:B------:R-:W-:Y:S05]  /*03a0*/  @P0 BRA P1, `(.L_x_3) ;  /* 0x0000000000180947 */ /* 0x000fea0000800000 */
[----:B------:R-:W-:Y:S01]  /*03b0*/  IMAD.MOV.U32 R32, RZ, RZ, R2 ;  /* 0x000000ffff207224 */ /* 0x000fe200078e0002 */
[----:B------:R-:W-:Y:S02]  /*03c0*/  MOV R35, R3 ;  /* 0x0000000300237202 */ /* 0x000fe40000000f00 */
[----:B------:R-:W-:-:S07]  /*03d0*/  MOV R38, 0x3f0 ;  /* 0x000003f000267802 */ /* 0x000fce0000000f00 */
[----:B------:R-:W-:Y:S05]  /*03e0*/  CALL.REL.NOINC `($__internal_0_$__cuda_sm20_div_rn_f64_full) ;  /* 0x0000000800b47944 */ /* 0x000fea0003c00000 */
[----:B------:R-:W-:Y:S02]  /*03f0*/  IMAD.MOV.U32 R8, RZ, RZ, R40 ;  /* 0x000000ffff087224 */ /* 0x000fe400078e0028 */
[----:B------:R-:W-:-:S07]  /*0400*/  IMAD.MOV.U32 R9, RZ, RZ, R41 ;  /* 0x000000ffff097224 */ /* 0x000fce00078e0029 */
.L_x_3:
[----:B------:R-:W-:Y:S05]  /*0410*/  BSYNC.RECONVERGENT B0 ;  /* 0x0000000000007941 */ /* 0x000fea0003800200 */
.L_x_2:
[----:B------:R-:W0:Y:S01]  /*0420*/  LDC.64 R26, c[0x4][0x40] ;  /* 0x01001000ff1a7b82 */ /* 0x000e220000000a00 */
[----:B------:R-:W2:Y:S07]  /*0430*/  LDG.E R12, desc[UR4][R28.64+-0x4] ;  /* 0xfffffc041c0c7981 */ /* 0x000eae000c1e1900 */
[----:B------:R-:W1:Y:S01]  /*0440*/  LDC.64 R24, c[0x4][0x28] ;  /* 0x01000a00ff187b82 */ /* 0x000e620000000a00 */
[----:B0-----:R-:W3:Y:S01]  /*0450*/  LDG.E.64 R26, desc[UR4][R26.64] ;  /* 0x000000041a1a7981 */ /* 0x001ee2000c1e1b00 */
[----:B-1----:R-:W-:-:S04]  /*0460*/  IMAD.WIDE R24, R16, 0xa4, R24 ;  /* 0x000000a410187825 */ /* 0x002fc800078e0218 */
[----:B------:R-:W-:-:S05]  /*0470*/  IMAD.WIDE R24, R15, 0x4, R24 ;  /* 0x000000040f187825 */ /* 0x000fca00078e0218 */
[----:B------:R-:W4:Y:S01]  /*0480*/  LDG.E R13, desc[UR4][R24.64] ;  /* 0x00000004180d7981 */ /* 0x000f22000c1e1900 */
[----:B------:R-:W-:Y:S01]  /*0490*/  HFMA2 R4, -RZ, RZ, 0, 5.9604644775390625e-08 ;  /* 0x00000001ff047431 */ /* 0x000fe200000001ff */
[----:B------:R-:W-:Y:S01]  /*04a0*/  BSSY.RECONVERGENT B0, `(.L_x_4) ;  /* 0x0000019000007945 */ /* 0x000fe20003800200 */
[----:B---3--:R-:W0:Y:S04]  /*04b0*/  MUFU.RCP64H R5, R27 ;  /* 0x0000001b00057308 */ /* 0x008e280000001800 */
[----:B0-----:R-:W-:-:S08]  /*04c0*/  DFMA R6, -R26, R4, 1 ;  /* 0x3ff000001a06742b */ /* 0x001fd00000000104 */
[----:B------:R-:W-:Y:S01]  /*04d0*/  DFMA R6, R6, R6, R6 ;  /* 0x000000060606722b */ /* 0x000fe20000000006 */
[----:B----4-:R-:W0:Y:S07]  /*04e0*/  F2F.F64.F32 R22, R13 ;  /* 0x0000000d00167310 */ /* 0x010e2e0000201800 */
[----:B------:R-:W-:-:S08]  /*04f0*/  DFMA R6, R4, R6, R4 ;  /* 0x000000060406722b */ /* 0x000fd00000000004 */
[----:B------:R-:W-:Y:S02]  /*0500*/  DFMA R4, -R26, R6, 1 ;  /* 0x3ff000001a04742b */ /* 0x000fe40000000106 */
[----:B0-----:R-:W-:-:S06]  /*0510*/  DMUL R30, R18, R22 ;  /* 0x00000016121e7228 */ /* 0x001fcc0000000000 */
[----:B------:R-:W-:-:S08]  /*0520*/  DFMA R4, R6, R4, R6 ;  /* 0x000000040604722b */ /* 0x000fd00000000006 */
[----:B------:R-:W-:-:S08]  /*0530*/  DMUL R6, R30, R4 ;  /* 0x000000041e067228 */ /* 0x000fd00000000000 */
[----:B------:R-:W-:-:S08]  /*0540*/  DFMA R10, -R26, R6, R30 ;  /* 0x000000061a0a722b */ /* 0x000fd0000000011e */
[----:B------:R-:W-:Y:S01]  /*0550*/  DFMA R6, R4, R10, R6 ;  /* 0x0000000a0406722b */ /* 0x000fe20000000006 */
[----:B--2---:R-:W-:Y:S01]  /*0560*/  FADD R0, R14, -R12 ;  /* 0x8000000c0e007221 */ /* 0x004fe20000000000 */
[----:B------:R-:W-:-:S03]  /*0570*/  FSETP.GEU.AND P1, PT, |R31|, 6.5827683646048100446e-37, PT ;  /* 0x036000001f00780b */ /* 0x000fc60003f2e200 */
[----:B------:R-:W0:Y:S05]  /*0580*/  F2F.F64.F32 R4, R0 ;  /* 0x0000000000047310 */ /* 0x000e2a0000201800 */
[----:B------:R-:W-:-:S05]  /*0590*/  FFMA R10, RZ, R27, R7 ;  /* 0x0000001bff0a7223 */ /* 0x000fca0000000007 */
[----:B------:R-:W-:Y:S01]  /*05a0*/  FSETP.GT.AND P0, PT, |R10|, 1.469367938527859385e-39, PT ;  /* 0x001000000a00780b */ /* 0x000fe20003f04200 */
[----:B0-----:R-:W-:-:S12]  /*05b0*/  DFMA R36, R4, -R8, R36 ;  /* 0x800000080424722b */ /* 0x001fd80000000024 */
[----:B------:R-:W-:Y:S05]  /*05c0*/  @P0 BRA P1, `(.L_x_5) ;  /* 0x0000000000180947 */ /* 0x000fea0000800000 */
[----:B------:R-:W-:Y:S01]  /*05d0*/  IMAD.MOV.U32 R32, RZ, RZ, R26 ;  /* 0x000000ffff207224 */ /* 0x000fe200078e001a */
[----:B------:R-:W-:Y:S01]  /*05e0*/  MOV R38, 0x610 ;  /* 0x0000061000267802 */ /* 0x000fe20000000f00 */
[----:B------:R-:W-:-:S07]  /*05f0*/  IMAD.MOV.U32 R35, RZ, RZ, R27 ;  /* 0x000000ffff237224 */ /* 0x000fce00078e001b */
[----:B------:R-:W-:Y:S05]  /*0600*/  CALL.REL.NOINC `($__internal_0_$__cuda_sm20_div_rn_f64_full) ;  /* 0x00000008002c7944 */ /* 0x000fea0003c00000 */
[----:B------:R-:W-:Y:S01]  /*0610*/  MOV R6, R40 ;  /* 0x0000002800067202 */ /* 0x000fe20000000f00 */
[----:B------:R-:W-:-:S07]  /*0620*/  IMAD.MOV.U32 R7, RZ, RZ, R41 ;  /* 0x000000ffff077224 */ /* 0x000fce00078e0029 */
.L_x_5:
[----:B------:R-:W-:Y:S05]  /*0630*/  BSYNC.RECONVERGENT B0 ;  /* 0x0000000000007941 */ /* 0x000fea0003800200 */
.L_x_4:
[----:B------:R-:W0:Y:S01]  /*0640*/  LDC.64 R4, c[0x4][0x50] ;  /* 0x01001400ff047b82 */ /* 0x000e220000000a00 */
[----:B------:R-:W2:Y:S04]  /*0650*/  LDG.E R11, desc[UR4][R28.64+-0xa4] ;  /* 0xffff5c041c0b7981 */ /* 0x000ea8000c1e1900 */
[----:B0-----:R-:W3:Y:S01]  /*0660*/  LDG.E.64 R4, desc[UR4][R4.64] ;  /* 0x0000000404047981 */ /* 0x001ee2000c1e1b00 */
[----:B------:R-:W-:Y:S01]  /*0670*/  IMAD.MOV.U32 R20, RZ, RZ, 0x1 ;  /* 0x00000001ff147424 */ /* 0x000fe200078e00ff */
[----:B------:R-:W-:Y:S01]  /*0680*/  FSETP.GEU.AND P1, PT, |R19|, 6.5827683646048100446e-37, PT ;  /* 0x036000001300780b */ /* 0x000fe20003f2e200 */
[----:B---3--:R-:W-:-:S08]  /*0690*/  DADD R32, R4, R4 ;  /* 0x0000000004207229 */ /* 0x008fd00000000004 */
[----:B------:R-:W-:-:S06]  /*06a0*/  DMUL R32, R2, R32 ;  /* 0x0000002002207228 */ /* 0x000fcc0000000000 */
[----:B------:R-:W0:Y:S02]  /*06b0*/  MUFU.RCP64H R21, R33 ;  /* 0x0000002100157308 */ /* 0x000e240000001800 */
[----:B0-----:R-:W-:-:S08]  /*06c0*/  DFMA R30, -R32, R20, 1 ;  /* 0x3ff00000201e742b */ /* 0x001fd00000000114 */
[----:B------:R-:W-:-:S08]  /*06d0*/  DFMA R30, R30, R30, R30 ;  /* 0x0000001e1e1e722b */ /* 0x000fd0000000001e */
[----:B------:R-:W-:-:S08]  /*06e0*/  DFMA R30, R20, R30, R20 ;  /* 0x0000001e141e722b */ /* 0x000fd00000000014 */
[----:B------:R-:W-:-:S08]  /*06f0*/  DFMA R20, -R32, R30, 1 ;  /* 0x3ff000002014742b */ /* 0x000fd0000000011e */
[----:B------:R-:W-:-:S08]  /*0700*/  DFMA R20, R30, R20, R30 ;  /* 0x000000141e14722b */ /* 0x000fd0000000001e */
[----:B------:R-:W-:-:S08]  /*0710*/  DMUL R4, R18, R20 ;  /* 0x0000001412047228 */ /* 0x000fd00000000000 */
[----:B------:R-:W-:-:S08]  /*0720*/  DFMA R30, -R32, R4, R18 ;  /* 0x00000004201e722b */ /* 0x000fd00000000112 */
[----:B------:R-:W-:Y:S01]  /*0730*/  DFMA R4, R20, R30, R4 ;  /* 0x0000001e1404722b */ /* 0x000fe20000000004 */
[----:B--2---:R-:W-:-:S04]  /*0740*/  FADD R0, R14, -R11 ;  /* 0x8000000b0e007221 */ /* 0x004fc80000000000 */
[----:B------:R-:W0:Y:S05]  /*0750*/  F2F.F64.F32 R20, R0 ;  /* 0x0000000000147310 */ /* 0x000e2a0000201800 */
[----:B------:R-:W-:-:S05]  /*0760*/  FFMA R10, RZ, R33, R5 ;  /* 0x00000021ff0a7223 */ /* 0x000fca0000000005 */
[----:B------:R-:W-:Y:S01]  /*0770*/  FSETP.GT.AND P0, PT, |R10|, 1.469367938527859385e-39, PT ;  /* 0x001000000a00780b */ /* 0x000fe20003f04200 */
[----:B0-----:R-:W-:-:S12]  /*0780*/  DFMA R36, R20, -R6, R36 ;  /* 0x800000061424722b */ /* 0x001fd80000000024 */
[----:B------:R-:W-:Y:S05]  /*0790*/  @P0 BRA P1, `(.L_x_6) ;  /* 0x00000000001c0947 */ /* 0x000fea0000800000 */
[----:B------:R-:W-:Y:S01]  /*07a0*/  MOV R35, R33 ;  /* 0x0000002100237202 */ /* 0x000fe20000000f00 */
[----:B------:R-:W-:Y:S01]  /*07b0*/  IMAD.MOV.U32 R30, RZ, RZ, R18 ;  /* 0x000000ffff1e7224 */ /* 0x000fe200078e0012 */
[----:B------:R-:W-:Y:S01]  /*07c0*/  MOV R38, 0x7f0 ;  /* 0x000007f000267802 */ /* 0x000fe20000000f00 */
[----:B------:R-:W-:-:S07]  /*07d0*/  IMAD.MOV.U32 R31, RZ, RZ, R19 ;  /* 0x000000ffff1f7224 */ /* 0x000fce00078e0013 */
[----:B------:R-:W-:Y:S05]  /*07e0*/  CALL.REL.NOINC `($__internal_0_$__cuda_sm20_div_rn_f64_full) ;  /* 0x0000000400b47944 */ /* 0x000fea0003c00000 */
[----:B------:R-:W-:Y:S01]  /*07f0*/  MOV R4, R40 ;  /* 0x0000002800047202 */ /* 0x000fe20000000f00 */
[----:B------:R-:W-:-:S07]  /*0800*/  IMAD.MOV.U32 R5, RZ, RZ, R41 ;  /* 0x000000ffff057224 */ /* 0x000fce00078e0029 */
.L_x_6:
[----:B------:R-:W0:Y:S08]  /*0810*/  LDC.64 R30, c[0x4][0x58] ;  /* 0x01001600ff1e7b82 */ /* 0x000e300000000a00 */
[----:B------:R-:W1:Y:S01]  /*0820*/  LDC.64 R20, c[0x4][0x10] ;  /* 0x01000400ff147b82 */ /* 0x000e620000000a00 */
[----:B0-----:R-:W2:Y:S01]  /*0830*/  LDG.E.64 R30, desc[UR4][R30.64] ;  /* 0x000000041e1e7981 */ /* 0x001ea2000c1e1b00 */
[----:B-1----:R-:W-:-:S04]  /*0840*/  IMAD.WIDE R20, R16, 0xa4, R20 ;  /* 0x000000a410147825 */ /* 0x002fc800078e0214 */
[----:B------:R-:W-:-:S05]  /*0850*/  IMAD.WIDE R20, R15, 0x4, R20 ;  /* 0x000000040f147825 */ /* 0x000fca00078e0214 */
[----:B------:R-:W3:Y:S04]  /*0860*/  LDG.E R17, desc[UR4][R20.64+0x4] ;  /* 0x0000040414117981 */ /* 0x000ee8000c1e1900 */
[----:B------:R-:W3:Y:S01]  /*0870*/  LDG.E R0, desc[UR4][R20.64+-0x4] ;  /* 0xfffffc0414007981 */ /* 0x000ee2000c1e1900 */
[----:B------:R-:W-:Y:S01]  /*0880*/  DMUL R32, R2, R2 ;  /* 0x0000000202207228 */ /* 0x000fe20000000000 */
[----:B------:R-:W-:-:S05]  /*0890*/  IMAD.MOV.U32 R2, RZ, RZ, 0x1 ;  /* 0x00000001ff027424 */ /* 0x000fca00078e00ff */
[----:B------:R-:W0:Y:S02]  /*08a0*/  MUFU.RCP64H R3, R33 ;  /* 0x0000002100037308 */ /* 0x000e240000001800 */
[----:B0-----:R-:W-:-:S08]  /*08b0*/  DFMA R34, -R32, R2, 1 ;  /* 0x3ff000002022742b */ /* 0x001fd00000000102 */
[----:B------:R-:W-:-:S08]  /*08c0*/  DFMA R34, R34, R34, R34 ;  /* 0x000000222222722b */ /* 0x000fd00000000022 */
[----:B------:R-:W-:-:S08]  /*08d0*/  DFMA R2, R2, R34, R2 ;  /* 0x000000220202722b */ /* 0x000fd00000000002 */
[----:B------:R-:W-:-:S08]  /*08e0*/  DFMA R34, -R32, R2, 1 ;  /* 0x3ff000002022742b */ /* 0x000fd00000000102 */
[----:B------:R-:W-:Y:S02]  /*08f0*/  DFMA R2, R2, R34, R2 ;  /* 0x000000220202722b */ /* 0x000fe40000000002 */
[----:B--2---:R-:W-:-:S08]  /*0900*/  DMUL R18, R18, R30 ;  /* 0x0000001e12127228 */ /* 0x004fd00000000000 */
[----:B------:R-:W-:Y:S02]  /*0910*/  DMUL R34, R18, R2 ;  /* 0x0000000212227228 */ /* 0x000fe40000000000 */
[----:B------:R-:W-:-:S06]  /*0920*/  FSETP.GEU.AND P1, PT, |R19|, 6.5827683646048100446e-37, PT ;  /* 0x036000001300780b */ /* 0x000fcc0003f2e200 */
[----:B------:R-:W-:Y:S01]  /*0930*/  DFMA R30, -R32, R34, R18 ;  /* 0x00000022201e722b */ /* 0x000fe20000000112 */
[----:B---3--:R-:W-:-:S07]  /*0940*/  FADD R0, R17, -R0 ;  /* 0x8000000011007221 */ /* 0x008fce0000000000 */
[----:B------:R-:W-:Y:S02]  /*0950*/  DFMA R2, R2, R30, R34 ;  /* 0x0000001e0202722b */ /* 0x000fe40000000022 */
[----:B------:R-:W0:Y:S08]  /*0960*/  F2F.F64.F32 R30, R0 ;  /* 0x00000000001e7310 */ /* 0x000e300000201800 */
        /* <DEDUP_REMOVED lines=11> */
.L_x_7:
[----:B------:R-:W2:Y:S01]  /*0a20*/  LDG.E R17, desc[UR4][R28.64+0x4] ;  /* 0x000004041c117981 */ /* 0x000ea2000c1e1900 */
[----:B------:R-:W-:Y:S01]  /*0a30*/  DMUL R32, R26, R26 ;  /* 0x0000001a1a207228 */ /* 0x000fe20000000000 */
[----:B------:R-:W-:Y:S01]  /*0a40*/  FADD R14, R14, R14 ;  /* 0x0000000e0e0e7221 */ /* 0x000fe20000000000 */
[----:B------:R-:W-:Y:S01]  /*0a50*/  IMAD.MOV.U32 R26, RZ, RZ, 0x1 ;  /* 0x00000001ff1a7424 */ /* 0x000fe200078e00ff */
[----:B------:R-:W-:-:S03]  /*0a60*/  FSETP.GEU.AND P1, PT, |R19|, 6.5827683646048100446e-37, PT ;  /* 0x036000001300780b */ /* 0x000fc60003f2e200 */
        /* <DEDUP_REMOVED lines=8> */
[----:B------:R-:W-:-:S10]  /*0af0*/  DFMA R40, R26, R30, R40 ;  /* 0x0000001e1a28722b */ /* 0x000fd40000000028 */
[----:B------:R-:W-:-:S05]  /*0b00*/  FFMA R0, RZ, R33, R41 ;  /* 0x00000021ff007223 */ /* 0x000fca0000000029 */
[----:B------:R-:W-:Y:S01]  /*0b10*/  FSETP.GT.AND P0, PT, |R0|, 1.469367938527859385e-39, PT ;  /* 0x001000000000780b */ /* 0x000fe20003f04200 */
[----:B--2---:R-:W-:-:S04]  /*0b20*/  FADD R17, R17, -R14 ;  /* 0x8000000e11117221 */ /* 0x004fc80000000000 */
[----:B------:R-:W-:-:S04]  /*0b30*/  FADD R17, R12, R17 ;  /* 0x000000110c117221 */ /* 0x000fc80000000000 */
[----:B------:R-:W0:Y:S02]  /*0b40*/  F2F.F64.F32 R26, R17 ;  /* 0x00000011001a7310 */ /* 0x000e240000201800 */
[----:B0-----:R-:W-:Y:S02]  /*0b50*/  DFMA R36, R26, R2, R36 ;  /* 0x000000021a24722b */ /* 0x001fe40000000024 */
[----:B------:R-:W-:Y:S09]  /*0b60*/  @P0 BRA P1, `(.L_x_8) ;  /* 0x0000000000140947 */ /* 0x000ff20000800000 */
[----:B------:R-:W-:Y:S01]  /*0b70*/  MOV R30, R18 ;  /* 0x00000012001e7202 */ /* 0x000fe20000000f00 */
[----:B------:R-:W-:Y:S01]  /*0b80*/  IMAD.MOV.U32 R31, RZ, RZ, R19 ;  /* 0x000000ffff1f7224 */ /* 0x000fe200078e0013 */
[----:B------:R-:W-:Y:S01]  /*0b90*/  MOV R38, 0xbc0 ;  /* 0x00000bc000267802 */ /* 0x000fe20000000f00 */
[----:B------:R-:W-:-:S07]  /*0ba0*/  IMAD.MOV.U32 R35, RZ, RZ, R33 ;  /* 0x000000ffff237224 */ /* 0x000fce00078e0021 */
[----:B------:R-:W-:Y:S05]  /*0bb0*/  CALL.REL.NOINC `($__internal_0_$__cuda_sm20_div_rn_f64_full) ;  /* 0x0000000000c07944 */ /* 0x000fea0003c00000 */
.L_x_8:
[----:B------:R-:W2:Y:S01]  /*0bc0*/  LDG.E R29, desc[UR4][R28.64+0xa4] ;  /* 0x0000a4041c1d7981 */ /* 0x000ea2000c1e1900 */
[----:B------:R-:W0:Y:S02]  /*0bd0*/  LDC.64 R18, c[0x4][RZ] ;  /* 0x01000000ff127b82 */ /* 0x000e240000000a00 */
[----:B0-----:R-:W-:-:S04]  /*0be0*/  IMAD.WIDE R18, R16, 0xa4, R18 ;  /* 0x000000a410127825 */ /* 0x001fc800078e0212 */
[----:B------:R-:W-:-:S04]  /*0bf0*/  IMAD.WIDE R18, R15, 0x4, R18 ;  /* 0x000000040f127825 */ /* 0x000fc800078e0212 */
[----:B--2---:R-:W-:-:S04]  /*0c00*/  FADD R14, -R14, R29 ;  /* 0x0000001d0e0e7221 */ /* 0x004fc80000000100 */
[----:B------:R-:W-:-:S04]  /*0c10*/  FADD R14, R11, R14 ;  /* 0x0000000e0b0e7221 */ /* 0x000fc80000000000 */
[----:B------:R-:W0:Y:S02]  /*0c20*/  F2F.F64.F32 R10, R14 ;  /* 0x0000000e000a7310 */ /* 0x000e240000201800 */
[----:B0-----:R-:W-:-:S06]  /*0c30*/  DFMA R10, R10, R40, R36 ;  /* 0x000000280a0a722b */ /* 0x001fcc0000000024 */
[----:B------:R-:W0:Y:S02]  /*0c40*/  F2F.F32.F64 R17, R10 ;  /* 0x0000000a00117310 */ /* 0x000e240000301000 */
[----:B0-----:R0:W-:Y:S04]  /*0c50*/  STG.E desc[UR4][R18.64], R17 ;  /* 0x0000001112007986 */ /* 0x0011e8000c101904 */
[----:B------:R-:W2:Y:S04]  /*0c60*/  LDG.E R0, desc[UR4][R24.64+-0x4] ;  /* 0xfffffc0418007981 */ /* 0x000ea8000c1e1900 */
[----:B------:R-:W3:Y:S04]  /*0c70*/  LDG.E R28, desc[UR4][R24.64+-0xa4] ;  /* 0xffff5c04181c7981 */ /* 0x000ee8000c1e1900 */
[----:B------:R-:W4:Y:S04]  /*0c80*/  LDG.E R29, desc[UR4][R20.64+0xa4] ;  /* 0x0000a404141d7981 */ /* 0x000f28000c1e1900 */
[----:B------:R-:W4:Y:S04]  /*0c90*/  LDG.E R30, desc[UR4][R20.64+-0xa4] ;  /* 0xffff5c04141e7981 */ /* 0x000f28000c1e1900 */
[----:B------:R-:W5:Y:S04]  /*0ca0*/  LDG.E R31, desc[UR4][R24.64+0x4] ;  /* 0x00000404181f7981 */ /* 0x000f68000c1e1900 */
[----:B------:R-:W5:Y:S01]  /*0cb0*/  LDG.E R33, desc[UR4][R24.64+0xa4] ;  /* 0x0000a40418217981 */ /* 0x000f62000c1e1900 */
[C---:B0-----:R-:W-:Y:S01]  /*0cc0*/  FADD R18, R13.reuse, R13 ;  /* 0x0000000d0d127221 */ /* 0x041fe20000000000 */
[----:B--2---:R-:W-:-:S04]  /*0cd0*/  FADD R12, R13, -R0 ;  /* 0x800000000d0c7221 */ /* 0x004fc80000000000 */
[----:B------:R-:W0:Y:S01]  /*0ce0*/  F2F.F64.F32 R26, R12 ;  /* 0x0000000c001a7310 */ /* 0x000e220000201800 */
[----:B---3--:R-:W-:-:S07]  /*0cf0*/  FADD R14, R13, -R28 ;  /* 0x8000001c0d0e7221 */ /* 0x008fce0000000000 */
[----:B------:R-:W1:Y:S01]  /*0d00*/  F2F.F64.F32 R10, R14 ;  /* 0x0000000e000a7310 */ /* 0x000e620000201800 */
[----:B----4-:R-:W-:Y:S01]  /*0d10*/  FADD R29, R29, -R30 ;  /* 0x8000001e1d1d7221 */ /* 0x010fe20000000000 */
[----:B-----5:R-:W-:Y:S01]  /*0d20*/  FADD R31, R31, -R18 ;  /* 0x800000121f1f7221 */ /* 0x020fe20000000000 */
[----:B0-----:R-:W-:-:S03]  /*0d30*/  DFMA R26, R26, -R8, R22 ;  /* 0x800000081a1a722b */ /* 0x001fc60000000016 */
[----:B------:R-:W-:Y:S02]  /*0d40*/  FADD R31, R0, R31 ;  /* 0x0000001f001f7221 */ /* 0x000fe40000000000 */
[----:B------:R-:W0:Y:S01]  /*0d50*/  F2F.F64.F32 R8, R29 ;  /* 0x0000001d00087310 */ /* 0x000e220000201800 */
[----:B------:R-:W-:-:S04]  /*0d60*/  FADD R33, -R18, R33 ;  /* 0x0000002112217221 */ /* 0x000fc80000000100 */
[----:B------:R-:W-:Y:S01]  /*0d70*/  FADD R33, R28, R33 ;  /* 0x000000211c217221 */ /* 0x000fe20000000000 */
[----:B-1----:R-:W-:Y:S02]  /*0d80*/  DFMA R10, R10, -R6, R26 ;  /* 0x800000060a0a722b */ /* 0x002fe4000000001a */
[----:B------:R-:W1:Y:S06]  /*0d90*/  F2F.F64.F32 R6, R31 ;  /* 0x0000001f00067310 */ /* 0x000e6c0000201800 */
[----:B0-----:R-:W-:Y:S02]  /*0da0*/  DFMA R8, R8, -R4, R10 ;  /* 0x800000040808722b */ /* 0x001fe4000000000a */
[----:B------:R-:W0:Y:S01]  /*0db0*/  F2F.F64.F32 R4, R33 ;  /* 0x0000002100047310 */ /* 0x000e220000201800 */
[----:B------:R-:W2:Y:S05]  /*0dc0*/  LDC.64 R10, c[0x4][0x8] ;  /* 0x01000200ff0a7b82 */ /* 0x000eaa0000000a00 */
[----:B-1----:R-:W-:-:S08]  /*0dd0*/  DFMA R6, R6, R2, R8 ;  /* 0x000000020606722b */ /* 0x002fd00000000008 */
[----:B0-----:R-:W-:-:S10]  /*0de0*/  DFMA R4, R4, R40, R6 ;  /* 0x000000280404722b */ /* 0x001fd40000000006 */
[----:B------:R-:W0:Y:S01]  /*0df0*/  F2F.F32.F64 R5, R4 ;  /* 0x0000000400057310 */ /* 0x000e220000301000 */
[----:B--2---:R-:W-:-:S04]  /*0e00*/  IMAD.WIDE R2, R16, 0xa4, R10 ;  /* 0x000000a410027825 */ /* 0x004fc800078e020a */
[----:B------:R-:W-:-:S05]  /*0e10*/  IMAD.WIDE R2, R15, 0x4, R2 ;  /* 0x000000040f027825 */ /* 0x000fca00078e0202 */
[----:B0-----:R-:W-:Y:S01]  /*0e20*/  STG.E desc[UR4][R2.64], R5 ;  /* 0x0000000502007986 */ /* 0x001fe2000c101904 */
[----:B------:R-:W-:Y:S05]  /*0e30*/  EXIT ;  /* 0x000000000000794d */ /* 0x000fea0003800000 */
.L_x_0:
[----:B------:R-:W1:Y:S01]  /*0e40*/  LDC.64 R2, c[0x4][RZ] ;  /* 0x01000000ff027b82 */ /* 0x000e620000000a00 */
[----:B------:R-:W-:-:S07]  /*0e50*/  MOV R7, 0x3f800000 ;  /* 0x3f80000000077802 */ /* 0x000fce0000000f00 */
[----:B------:R-:W2:Y:S01]  /*0e60*/  LDC.64 R4, c[0x4][0x8] ;  /* 0x01000200ff047b82 */ /* 0x000ea20000000a00 */
[----:B-1----:R-:W-:-:S05]  /*0e70*/  IMAD.WIDE R2, R15, 0x4, R2 ;  /* 0x000000040f027825 */ /* 0x002fca00078e0202 */
[----:B0-----:R-:W-:Y:S01]  /*0e80*/  STG.E desc[UR4][R2.64+0x19a0], R7 ;  /* 0x0019a00702007986 */ /* 0x001fe2000c101904 */
[----:B--2---:R-:W-:-:S05]  /*0e90*/  IMAD.WIDE R4, R15, 0x4, R4 ;  /* 0x000000040f047825 */ /* 0x004fca00078e0204 */
[----:B------:R-:W-:Y:S01]  /*0ea0*/  STG.E desc[UR4][R4.64+0x19a0], RZ ;  /* 0x0019a0ff04007986 */ /* 0x000fe2000c101904 */
[----:B------:R-:W-:Y:S05]  /*0eb0*/  EXIT ;  /* 0x000000000000794d */ /* 0x000fea0003800000 */
        .weak           $__internal_0_$__cuda_sm20_div_rn_f64_full
        .type           $__internal_0_$__cuda_sm20_div_rn_f64_full,@function
        .size           $__internal_0_$__cuda_sm20_div_rn_f64_full,(.L_x_46 - $__internal_0_$__cuda_sm20_div_rn_f64_full)
$__internal_0_$__cuda_sm20_div_rn_f64_full:
[----:B------:R-:W-:Y:S01]  /*0ec0*/  FSETP.GEU.AND P2, PT, |R31|, 1.469367938527859385e-39, PT ;  /* 0x001000001f00780b */ /* 0x000fe20003f4e200 */
[----:B------:R-:W-:Y:S01]  /*0ed0*/  IMAD.MOV.U32 R34, RZ, RZ, R32 ;  /* 0x000000ffff227224 */ /* 0x000fe200078e0020 */
[C---:B------:R-:W-:Y:S01]  /*0ee0*/  FSETP.GEU.AND P0, PT, |R35|.reuse, 1.469367938527859385e-39, PT ;  /* 0x001000002300780b */ /* 0x040fe20003f0e200 */
[----:B------:R-:W-:Y:S01]  /*0ef0*/  IMAD.MOV.U32 R0, RZ, RZ, 0x1ca00000 ;  /* 0x1ca00000ff007424 */ /* 0x000fe200078e00ff */
[----:B------:R-:W-:Y:S01]  /*0f00*/  LOP3.LUT R33, R35, 0x800fffff, RZ, 0xc0, !PT ;  /* 0x800fffff23217812 */ /* 0x000fe200078ec0ff */
[----:B------:R-:W-:Y:S01]  /*0f10*/  IMAD.MOV.U32 R44, RZ, RZ, 0x1 ;  /* 0x00000001ff2c7424 */ /* 0x000fe200078e00ff */
[----:B------:R-:W-:Y:S01]  /*0f20*/  LOP3.LUT R10, R31, 0x7ff00000, RZ, 0xc0, !PT ;  /* 0x7ff000001f0a7812 */ /* 0x000fe200078ec0ff */
[----:B------:R-:W-:Y:S01]  /*0f30*/  BSSY.RECONVERGENT B1, `(.L_x_9) ;  /* 0x0000051000017945 */ /* 0x000fe20003800200 */
[----:B------:R-:W-:Y:S02]  /*0f40*/  LOP3.LUT R33, R33, 0x3ff00000, RZ, 0xfc, !PT ;  /* 0x3ff0000021217812 */ /* 0x000fe400078efcff */
[----:B------:R-:W-:-:S02]  /*0f50*/  LOP3.LUT R17, R35, 0x7ff00000, RZ, 0xc0, !PT ;  /* 0x7ff0000023117812 */ /* 0x000fc400078ec0ff */
[----:B------:R-:W-:Y:S01]  /*0f60*/  MOV R42, R30 ;  /* 0x0000001e002a7202 */ /* 0x000fe20000000f00 */
[----:B------:R-:W-:Y:S01]  /*0f70*/  @!P2 IMAD.MOV.U32 R40, RZ, RZ, RZ ;  /* 0x000000ffff28a224 */ /* 0x000fe200078e00ff */
[----:B------:R-:W-:Y:S01]  /*0f80*/  @!P2 LOP3.LUT R39, R35, 0x7ff00000, RZ, 0xc0, !PT ;  /* 0x7ff000002327a812 */ /* 0x000fe200078ec0ff */
[----:B------:R-:W-:Y:S01]  /*0f90*/  @!P0 DMUL R32, R34, 8.98846567431157953865e+307 ;  /* 0x7fe0000022208828 */ /* 0x000fe20000000000 */
[C---:B------:R-:W-:Y:S02]  /*0fa0*/  ISETP.GE.U32.AND P1, PT, R10.reuse, R17, PT ;  /* 0x000000110a00720c */ /* 0x040fe40003f26070 */
[----:B------:R-:W-:Y:S02]  /*0fb0*/  @!P2 ISETP.GE.U32.AND P3, PT, R10, R39, PT ;  /* 0x000000270a00a20c */ /* 0x000fe40003f66070 */
[C---:B------:R-:W-:Y:S01]  /*0fc0*/  SEL R39, R0.reuse, 0x63400000, !P1 ;  /* 0x6340000000277807 */ /* 0x040fe20004800000 */
[----:B------:R-:W0:Y:S01]  /*0fd0*/  MUFU.RCP64H R45, R33 ;  /* 0x00000021002d7308 */ /* 0x000e220000001800 */
[----:B------:R-:W-:-:S02]  /*0fe0*/  @!P2 SEL R41, R0, 0x63400000, !P3 ;  /* 0x634000000029a807 */ /* 0x000fc40005800000 */
[--C-:B------:R-:W-:Y:S02]  /*0ff0*/  LOP3.LUT R43, R39, 0x800fffff, R31.reuse, 0xf8, !PT ;  /* 0x800fffff272b7812 */ /* 0x100fe400078ef81f */
[----:B------:R-:W-:Y:S02]  /*1000*/  @!P2 LOP3.LUT R41, R41, 0x80000000, R31, 0xf8, !PT ;  /* 0x800000002929a812 */ /* 0x000fe400078ef81f */
[----:B------:R-:W-:Y:S02]  /*1010*/  MOV R39, R10 ;  /* 0x0000000a00277202 */ /* 0x000fe40000000f00 */
[----:B------:R-:W-:Y:S02]  /*1020*/  @!P2 LOP3.LUT R41, R41, 0x100000, RZ, 0xfc, !PT ;  /* 0x001000002929a812 */ /* 0x000fe400078efcff */
[----:B------:R-:W-:-:S04]  /*1030*/  @!P0 LOP3.LUT R17, R33, 0x7ff00000, RZ, 0xc0, !PT ;  /* 0x7ff0000021118812 */ /* 0x000fc800078ec0ff */
[----:B------:R-:W-:Y:S02]  /*1040*/  @!P2 DFMA R42, R42, 2, -R40 ;  /* 0x400000002a2aa82b */ /* 0x000fe40000000828 */
[----:B0-----:R-:W-:-:S08]  /*1050*/  DFMA R40, R44, -R32, 1 ;  /* 0x3ff000002c28742b */ /* 0x001fd00000000820 */
[----:B------:R-:W-:Y:S01]  /*1060*/  DFMA R40, R40, R40, R40 ;  /* 0x000000282828722b */ /* 0x000fe20000000028 */
[----:B------:R-:W-:-:S07]  /*1070*/  @!P2 LOP3.LUT R39, R43, 0x7ff00000, RZ, 0xc0, !PT ;  /* 0x7ff000002b27a812 */ /* 0x000fce00078ec0ff */
[----:B------:R-:W-:-:S08]  /*1080*/  DFMA R44, R44, R40, R44 ;  /* 0x000000282c2c722b */ /* 0x000fd0000000002c */
[----:B------:R-:W-:-:S08]  /*1090*/  DFMA R46, R44, -R32, 1 ;  /* 0x3ff000002c2e742b */ /* 0x000fd00000000820 */
[----:B------:R-:W-:-:S08]  /*10a0*/  DFMA R46, R44, R46, R44 ;  /* 0x0000002e2c2e722b */ /* 0x000fd0000000002c */
[----:B------:R-:W-:-:S08]  /*10b0*/  DMUL R40, R46, R42 ;  /* 0x0000002a2e287228 */ /* 0x000fd00000000000 */
[----:B------:R-:W-:-:S08]  /*10c0*/  DFMA R44, R40, -R32, R42 ;  /* 0x80000020282c722b */ /* 0x000fd0000000002a */
[----:B------:R-:W-:Y:S01]  /*10d0*/  DFMA R44, R46, R44, R40 ;  /* 0x0000002c2e2c722b */ /* 0x000fe20000000028 */
[----:B------:R-:W-:-:S05]  /*10e0*/  VIADD R40, R39, 0xffffffff ;  /* 0xffffffff27287836 */ /* 0x000fca0000000000 */
[----:B------:R-:W-:Y:S01]  /*10f0*/  ISETP.GT.U32.AND P0, PT, R40, 0x7feffffe, PT ;  /* 0x7feffffe2800780c */ /* 0x000fe20003f04070 */
[----:B------:R-:W-:-:S05]  /*1100*/  VIADD R40, R17, 0xffffffff ;  /* 0xffffffff11287836 */ /* 0x000fca0000000000 */
[----:B------:R-:W-:-:S13]  /*1110*/  ISETP.GT.U32.OR P0, PT, R40, 0x7feffffe, P0 ;  /* 0x7feffffe2800780c */ /* 0x000fda0000704470 */
[----:B------:R-:W-:Y:S05]  /*1120*/  @P0 BRA `(.L_x_10) ;  /* 0x0000000000700947 */ /* 0x000fea0003800000 */
[----:B------:R-:W-:-:S04]  /*1130*/  LOP3.LUT R17, R35, 0x7ff00000, RZ, 0xc0, !PT ;  /* 0x7ff0000023117812 */ /* 0x000fc800078ec0ff */
[CC--:B------:R-:W-:Y:S02]  /*1140*/  VIADDMNMX R30, R10.reuse, -R17.reuse, 0xb9600000, !PT ;  /* 0xb96000000a1e7446 */ /* 0x0c0fe40007800911 */
[----:B------:R-:W-:Y:S02]  /*1150*/  ISETP.GE.U32.AND P0, PT, R10, R17, PT ;  /* 0x000000110a00720c */ /* 0x000fe40003f06070 */
[----:B------:R-:W-:Y:S02]  /*1160*/  VIMNMX R30, PT, PT, R30, 0x46a00000, PT ;  /* 0x46a000001e1e7848 */ /* 0x000fe40003fe0100 */
[----:B------:R-:W-:-:S04]  /*1170*/  SEL R17, R0, 0x63400000, !P0 ;  /* 0x6340000000117807 */ /* 0x000fc80004000000 */
[----:B------:R-:W-:Y:S01]  /*1180*/  IADD3 R17, PT, PT, -R17, R30, RZ ;  /* 0x0000001e11117210 */ /* 0x000fe20007ffe1ff */
[----:B------:R-:W-:-:S04]  /*1190*/  IMAD.MOV.U32 R30, RZ, RZ, RZ ;  /* 0x000000ffff1e7224 */ /* 0x000fc800078e00ff */
[----:B------:R-:W-:-:S06]  /*11a0*/  VIADD R31, R17, 0x7fe00000 ;  /* 0x7fe00000111f7836 */ /* 0x000fcc0000000000 */
[----:B------:R-:W-:-:S10]  /*11b0*/  DMUL R40, R44, R30 ;  /* 0x0000001e2c287228 */ /* 0x000fd40000000000 */
[----:B------:R-:W-:-:S13]  /*11c0*/  FSETP.GTU.AND P0, PT, |R41|, 1.469367938527859385e-39, PT ;  /* 0x001000002900780b */ /* 0x000fda0003f0c200 */
[----:B------:R-:W-:Y:S05]  /*11d0*/  @P0 BRA `(.L_x_11) ;  /* 0x0000000000980947 */ /* 0x000fea0003800000 */
[----:B------:R-:W-:-:S06]  /*11e0*/  DFMA R32, R44, -R32, R42 ;  /* 0x800000202c20722b */ /* 0x000fcc000000002a */
[----:B------:R-:W-:-:S04]  /*11f0*/  MOV R32, RZ ;  /* 0x000000ff00207202 */ /* 0x000fc80000000f00 */
[C---:B------:R-:W-:Y:S02]  /*1200*/  FSETP.NEU.AND P0, PT, R33.reuse, RZ, PT ;  /* 0x000000ff2100720b */ /* 0x040fe40003f0d000 */
[----:B------:R-:W-:-:S04]  /*1210*/  LOP3.LUT R34, R33, 0x80000000, R35, 0x48, !PT ;  /* 0x8000000021227812 */ /* 0x000fc800078e4823 */
[----:B------:R-:W-:-:S07]  /*1220*/  LOP3.LUT R33, R34, R31, RZ, 0xfc, !PT ;  /* 0x0000001f22217212 */ /* 0x000fce00078efcff */
[----:B------:R-:W-:Y:S05]  /*1230*/  @!P0 BRA `(.L_x_11) ;  /* 0x0000000000808947 */ /* 0x000fea0003800000 */
[----:B------:R-:W-:Y:S01]  /*1240*/  IMAD.MOV R31, RZ, RZ, -R17 ;  /* 0x000000ffff1f7224 */ /* 0x000fe200078e0a11 */
[----:B------:R-:W-:Y:S01]  /*1250*/  IADD3 R17, PT, PT, -R17, -0x43300000, RZ ;  /* 0xbcd0000011117810 */ /* 0x000fe20007ffe1ff */
[----:B------:R-:W-:-:S06]  /*1260*/  IMAD.MOV.U32 R30, RZ, RZ, RZ ;  /* 0x000000ffff1e7224 */ /* 0x000fcc00078e00ff */
[----:B------:R-:W-:Y:S02]  /*1270*/  DFMA R30, R40, -R30, R44 ;  /* 0x8000001e281e722b */ /* 0x000fe4000000002c */
[----:B------:R-:W-:-:S08]  /*1280*/  DMUL.RP R44, R44, R32 ;  /* 0x000000202c2c7228 */ /* 0x000fd00000008000 */
[----:B------:R-:W-:Y:S02]  /*1290*/  FSETP.NEU.AND P0, PT, |R31|, R17, PT ;  /* 0x000000111f00720b */ /* 0x000fe40003f0d200 */
[----:B------:R-:W-:Y:S02]  /*12a0*/  LOP3.LUT R34, R45, R34, RZ, 0x3c, !PT ;  /* 0x000000222d227212 */ /* 0x000fe400078e3cff */
[----:B------:R-:W-:Y:S02]  /*12b0*/  FSEL R0, R44, R40, !P0 ;  /* 0x000000282c007208 */ /* 0x000fe40004000000 */
[----:B------:R-:W-:Y:S02]  /*12c0*/  FSEL R41, R34, R41, !P0 ;  /* 0x0000002922297208 */ /* 0x000fe40004000000 */
[----:B------:R-:W-:Y:S01]  /*12d0*/  MOV R40, R0 ;  /* 0x0000000000287202 */ /* 0x000fe20000000f00 */
[----:B------:R-:W-:Y:S06]  /*12e0*/  BRA `(.L_x_11) ;  /* 0x0000000000547947 */ /* 0x000fec0003800000 */
.L_x_10:
[----:B------:R-:W-:-:S14]  /*12f0*/  DSETP.NAN.AND P0, PT, R30, R30, PT ;  /* 0x0000001e1e00722a */ /* 0x000fdc0003f08000 */
[----:B------:R-:W-:Y:S05]  /*1300*/  @P0 BRA `(.L_x_12) ;  /* 0x0000000000440947 */ /* 0x000fea0003800000 */
[----:B------:R-:W-:-:S14]  /*1310*/  DSETP.NAN.AND P0, PT, R34, R34, PT ;  /* 0x000000222200722a */ /* 0x000fdc0003f08000 */
[----:B------:R-:W-:Y:S05]  /*1320*/  @P0 BRA `(.L_x_13) ;  /* 0x0000000000300947 */ /* 0x000fea0003800000 */
[----:B------:R-:W-:Y:S01]  /*1330*/  ISETP.NE.AND P0, PT, R39, R17, PT ;  /* 0x000000112700720c */ /* 0x000fe20003f05270 */
[----:B------:R-:W-:Y:S02]  /*1340*/  IMAD.MOV.U32 R40, RZ, RZ, 0x0 ;  /* 0x00000000ff287424 */ /* 0x000fe400078e00ff */
[----:B------:R-:W-:-:S10]  /*1350*/  IMAD.MOV.U32 R41, RZ, RZ, -0x80000 ;  /* 0xfff80000ff297424 */ /* 0x000fd400078e00ff */
[----:B------:R-:W-:Y:S05]  /*1360*/  @!P0 BRA `(.L_x_11) ;  /* 0x0000000000348947 */ /* 0x000fea0003800000 */
[----:B------:R-:W-:Y:S02]  /*1370*/  ISETP.NE.AND P0, PT, R39, 0x7ff00000, PT ;  /* 0x7ff000002700780c */ /* 0x000fe40003f05270 */
[----:B------:R-:W-:Y:S02]  /*1380*/  LOP3.LUT R41, R31, 0x80000000, R35, 0x48, !PT ;  /* 0x800000001f297812 */ /* 0x000fe400078e4823 */
[----:B------:R-:W-:-:S13]  /*1390*/  ISETP.EQ.OR P0, PT, R17, RZ, !P0 ;  /* 0x000000ff1100720c */ /* 0x000fda0004702670 */
[----:B------:R-:W-:Y:S02]  /*13a0*/  @P0 LOP3.LUT R0, R41, 0x7ff00000, RZ, 0xfc, !PT ;  /* 0x7ff0000029000812 */ /* 0x000fe400078efcff */
[----:B------:R-:W-:Y:S01]  /*13b0*/  @!P0 MOV R40, RZ ;  /* 0x000000ff00288202 */ /* 0x000fe20000000f00 */
[----:B------:R-:W-:Y:S02]  /*13c0*/  @P0 IMAD.MOV.U32 R40, RZ, RZ, RZ ;  /* 0x000000ffff280224 */ /* 0x000fe400078e00ff */
[----:B------:R-:W-:Y:S01]  /*13d0*/  @P0 IMAD.MOV.U32 R41, RZ, RZ, R0 ;  /* 0x000000ffff290224 */ /* 0x000fe200078e0000 */
[----:B------:R-:W-:Y:S06]  /*13e0*/  BRA `(.L_x_11) ;  /* 0x0000000000147947 */ /* 0x000fec0003800000 */
.L_x_13:
[----:B------:R-:W-:Y:S02]  /*13f0*/  LOP3.LUT R41, R35, 0x80000, RZ, 0xfc, !PT ;  /* 0x0008000023297812 */ /* 0x000fe400078efcff */
[----:B------:R-:W-:Y:S01]  /*1400*/  MOV R40, R34 ;  /* 0x0000002200287202 */ /* 0x000fe20000000f00 */
[----:B------:R-:W-:Y:S06]  /*1410*/  BRA `(.L_x_11) ;  /* 0x0000000000087947 */ /* 0x000fec0003800000 */
.L_x_12:
[----:B------:R-:W-:Y:S01]  /*1420*/  LOP3.LUT R41, R31, 0x80000, RZ, 0xfc, !PT ;  /* 0x000800001f297812 */ /* 0x000fe200078efcff */
[----:B------:R-:W-:-:S07]  /*1430*/  IMAD.MOV.U32 R40, RZ, RZ, R30 ;  /* 0x000000ffff287224 */ /* 0x000fce00078e001e */
.L_x_11:
[----:B------:R-:W-:Y:S05]  /*1440*/  BSYNC.RECONVERGENT B1 ;  /* 0x0000000000017941 */ /* 0x000fea0003800200 */
.L_x_9:
[----:B------:R-:W-:-:S04]  /*1450*/  HFMA2 R39, -RZ, RZ, 0, 0 ;  /* 0x00000000ff277431 */ /* 0x000fc800000001ff */
[----:B------:R-:W-:Y:S05]  /*1460*/  RET.REL.NODEC R38 `(_Z10compute_uvv) ;  /* 0xffffffe826e47950 */ /* 0x000fea0003c3ffff */
.L_x_14:
[----:B------:R-:W-:-:S00]  /*1470*/  BRA `(.L_x_14) ;  /* 0xfffffffc00fc7947 */ /* 0x000fc0000383ffff */
[----:B------:R-:W-:-:S00]  /*1480*/  NOP ;  /* 0x0000000000007918 */ /* 0x000fc00000000000 */
[----:B------:R-:W-:-:S00]  /*1490*/  NOP ;  /* 0x0000000000007918 */ /* 0x000fc00000000000 */
[----:B------:R-:W-:-:S00]  /*14a0*/  NOP ;  /* 0x0000000000007918 */ /* 0x000fc00000000000 */
[----:B------:R-:W-:-:S00]  /*14b0*/  NOP ;  /* 0x0000000000007918 */ /* 0x000fc00000000000 */
[----:B------:R-:W-:-:S00]  /*14c0*/  NOP ;  /* 0x0000000000007918 */ /* 0x000fc00000000000 */
[----:B------:R-:W-:-:S00]  /*14d0*/  NOP ;  /* 0x0000000000007918 */ /* 0x000fc00000000000 */
[----:B------:R-:W-:-:S00]  /*14e0*/  NOP ;  /* 0x0000000000007918 */ /* 0x000fc00000000000 */
[----:B------:R-:W-:-:S00]  /*14f0*/  NOP ;  /* 0x0000000000007918 */ /* 0x000fc00000000000 */
.L_x_46:


//--------------------- .text._Z7copy_uvv         --------------------------
	.section	.text._Z7copy_uvv,"ax",@progbits
	.align	128
        .global         _Z7copy_uvv
        .type           _Z7copy_uvv,@function
        .size           _Z7copy_uvv,(.L_x_51 - _Z7copy_uvv)
        .other          _Z7copy_uvv,@"STO_CUDA_ENTRY STV_DEFAULT"
_Z7copy_uvv:
.text._Z7copy_uvv:
[----:B------:R-:W-:Y:S01]  /*0000*/  LDC R1, c[0x0][0x37c] ;  /* 0x0000df00ff017b82 */ /* 0x000fe20000000800 */
[----:B------:R-:W0:Y:S07]  /*0010*/  S2R R3, SR_TID.X ;  /* 0x0000000000037919 */ /* 0x000e2e0000002100 */
[----:B------:R-:W0:Y:S08]  /*0020*/  S2UR UR4, SR_CTAID.X ;  /* 0x00000000000479c3 */ /* 0x000e300000002500 */
[----:B------:R-:W0:Y:S02]  /*0030*/  LDC R0, c[0x0][0x360] ;  /* 0x0000d800ff007b82 */ /* 0x000e240000000800 */
[----:B0-----:R-:W-:-:S05]  /*0040*/  IMAD R0, R0, UR4, R3 ;  /* 0x0000000400007c24 */ /* 0x001fca000f8e0203 */
[----:B------:R-:W-:-:S13]  /*0050*/  ISETP.GT.AND P0, PT, R0, 0x690, PT ;  /* 0x000006900000780c */ /* 0x000fda0003f04270 */
[----:B------:R-:W-:Y:S05]  /*0060*/  @P0 EXIT ;  /* 0x000000000000094d */ /* 0x000fea0003800000 */
[----:B------:R-:W0:Y:S01]  /*0070*/  LDC.64 R2, c[0x4][RZ] ;  /* 0x01000000ff027b82 */ /* 0x000e220000000a00 */
[----:B------:R-:W-:Y:S01]  /*0080*/  IMAD.HI R4, R0, 0x63e7063f, RZ ;  /* 0x63e7063f00047827 */ /* 0x000fe200078e02ff */
[----:B------:R-:W1:Y:S04]  /*0090*/  LDCU.64 UR4, c[0x0][0x358] ;  /* 0x00006b00ff0477ac */ /* 0x000e680008000a00 */
[----:B------:R-:W-:Y:S02]  /*00a0*/  SHF.R.U32.HI R5, RZ, 0x1f, R4 ;  /* 0x0000001fff057819 */ /* 0x000fe40000011604 */
[----:B------:R-:W2:Y:S02]  /*00b0*/  LDC.64 R6, c[0x4][0x8] ;  /* 0x01000200ff067b82 */ /* 0x000ea40000000a00 */
[----:B------:R-:W-:-:S05]  /*00c0*/  LEA.HI.SX32 R11, R4, R5, 0x1c ;  /* 0x00000005040b7211 */ /* 0x000fca00078fe2ff */
[C---:B------:R-:W-:Y:S01]  /*00d0*/  IMAD R13, R11.reuse, -0x29, R0 ;  /* 0xffffffd70b0d7824 */ /* 0x040fe200078e0200 */
[----:B------:R-:W3:Y:S01]  /*00e0*/  LDC.64 R4, c[0x4][0x20] ;  /* 0x01000800ff047b82 */ /* 0x000ee20000000a00 */
[----:B0-----:R-:W-:-:S07]  /*00f0*/  IMAD.WIDE R2, R11, 0xa4, R2 ;  /* 0x000000a40b027825 */ /* 0x001fce00078e0202 */
[----:B------:R-:W0:Y:S01]  /*0100*/  LDC.64 R8, c[0x4][0x28] ;  /* 0x01000a00ff087b82 */ /* 0x000e220000000a00 */
[----:B------:R-:W-:-:S06]  /*0110*/  IMAD.WIDE R2, R13, 0x4, R2 ;  /* 0x000000040d027825 */ /* 0x000fcc00078e0202 */
[----:B-1----:R-:W4:Y:S01]  /*0120*/  LDG.E R3, desc[UR4][R2.64] ;  /* 0x0000000402037981 */ /* 0x002f22000c1e1900 */
[----:B--2---:R-:W-:-:S04]  /*0130*/  IMAD.WIDE R6, R11, 0xa4, R6 ;  /* 0x000000a40b067825 */ /* 0x004fc800078e0206 */
[----:B---3--:R-:W-:-:S04]  /*0140*/  IMAD.WIDE R4, R11, 0xa4, R4 ;  /* 0x000000a40b047825 */ /* 0x008fc800078e0204 */
[----:B------:R-:W-:-:S04]  /*0150*/  IMAD.WIDE R6, R13, 0x4, R6 ;  /* 0x000000040d067825 */ /* 0x000fc800078e0206 */
[----:B------:R-:W-:-:S05]  /*0160*/  IMAD.WIDE R4, R13, 0x4, R4 ;  /* 0x000000040d047825 */ /* 0x000fca00078e0204 */
[----:B----4-:R-:W-:Y:S04]  /*0170*/  STG.E desc[UR4][R4.64], R3 ;  /* 0x0000000304007986 */ /* 0x010fe8000c101904 */
[----:B------:R-:W2:Y:S01]  /*0180*/  LDG.E R7, desc[UR4][R6.64] ;  /* 0x0000000406077981 */ /* 0x000ea2000c1e1900 */
[----:B0-----:R-:W-:-:S04]  /*0190*/  IMAD.WIDE R8, R11, 0xa4, R8 ;  /* 0x000000a40b087825 */ /* 0x001fc800078e0208 */
[----:B------:R-:W-:-:S05]  /*01a0*/  IMAD.WIDE R8, R13, 0x4, R8 ;  /* 0x000000040d087825 */ /* 0x000fca00078e0208 */
[----:B--2---:R-:W-:Y:S01]  /*01b0*/  STG.E desc[UR4][R8.64], R7 ;  /* 0x0000000708007986 */ /* 0x004fe2000c101904 */
[----:B------:R-:W-:Y:S05]  /*01c0*/  EXIT ;  /* 0x000000000000794d */ /* 0x000fea0003800000 */
.L_x_15:
        /* <DEDUP_REMOVED lines=11> */
.L_x_51:


//--------------------- .text._Z9compute_pv       --------------------------
	.section	.text._Z9compute_pv,"ax",@progbits
	.align	128
        .global         _Z9compute_pv
        .type           _Z9compute_pv,@function
        .size           _Z9compute_pv,(.L_x_47 - _Z9compute_pv)
        .other          _Z9compute_pv,@"STO_CUDA_ENTRY STV_DEFAULT"
_Z9compute_pv:
.text._Z9compute_pv:
        /* <DEDUP_REMOVED lines=9> */
[----:B------:R-:W1:Y:S01]  /*0090*/  LDCU.64 UR4, c[0x0][0x358] ;  /* 0x00006b00ff0477ac */ /* 0x000e620008000a00 */
[----:B------:R-:W-:Y:S02]  /*00a0*/  BSSY.RECONVERGENT B0, `(.L_x_16) ;  /* 0x0000016000007945 */ /* 0x000fe40003800200 */
[----:B------:R-:W-:Y:S01]  /*00b0*/  IMAD.MOV.U32 R13, RZ, RZ, 0x1 ;  /* 0x00000001ff0d7424 */ /* 0x000fe200078e00ff */
[----:B------:R-:W-:-:S04]  /*00c0*/  SHF.R.U32.HI R3, RZ, 0x1f, R2 ;  /* 0x0000001fff037819 */ /* 0x000fc80000011602 */
[----:B------:R-:W-:-:S04]  /*00d0*/  LEA.HI.SX32 R3, R2, R3, 0x1c ;  /* 0x0000000302037211 */ /* 0x000fc800078fe2ff */
[C---:B------:R-:W-:Y:S01]  /*00e0*/  ISETP.NE.AND P0, PT, R3.reuse, RZ, PT ;  /* 0x000000ff0300720c */ /* 0x040fe20003f05270 */
[----:B------:R-:W-:-:S04]  /*00f0*/  IMAD R7, R3, -0x29, R0 ;  /* 0xffffffd703077824 */ /* 0x000fc800078e0200 */
[----:B------:R-:W-:Y:S02]  /*0100*/  IMAD.MOV.U32 R23, RZ, RZ, R7 ;  /* 0x000000ffff177224 */ /* 0x000fe400078e0007 */
[----:B0-----:R-:W-:-:S04]  /*0110*/  IMAD.WIDE R4, R3, 0xa4, R4 ;  /* 0x000000a403047825 */ /* 0x001fc800078e0204 */
[----:B------:R-:W-:Y:S02]  /*0120*/  IMAD.WIDE R4, R7, 0x4, R4 ;  /* 0x0000000407047825 */ /* 0x000fe400078e0204 */
[----:B-1----:R-:W-:Y:S05]  /*0130*/  @!P0 BRA `(.L_x_17) ;  /* 0x0000000000308947 */ /* 0x002fea0003800000 */
[----:B------:R-:W-:-:S13]  /*0140*/  ISETP.NE.AND P0, PT, R3, 0x28, PT ;  /* 0x000000280300780c */ /* 0x000fda0003f05270 */
[----:B------:R0:W-:Y:S01]  /*0150*/  @!P0 STG.E desc[UR4][R4.64], RZ ;  /* 0x000000ff04008986 */ /* 0x0001e2000c101904 */
[----:B------:R-:W-:Y:S05]  /*0160*/  @!P0 EXIT ;  /* 0x000000000000894d */ /* 0x000fea0003800000 */
[----:B------:R-:W-:Y:S01]  /*0170*/  ISETP.NE.AND P0, PT, R7, RZ, PT ;  /* 0x000000ff0700720c */ /* 0x000fe20003f05270 */
[----:B------:R-:W-:Y:S02]  /*0180*/  IMAD.MOV.U32 R23, RZ, RZ, 0x1 ;  /* 0x00000001ff177424 */ /* 0x000fe400078e00ff */
[----:B------:R-:W-:-:S10]  /*0190*/  IMAD.MOV.U32 R13, RZ, RZ, R3 ;  /* 0x000000ffff0d7224 */ /* 0x000fd400078e0003 */
[----:B------:R-:W-:Y:S05]  /*01a0*/  @!P0 BRA `(.L_x_17) ;  /* 0x0000000000148947 */ /* 0x000fea0003800000 */
[----:B------:R-:W-:-:S13]  /*01b0*/  ISETP.NE.AND P0, PT, R7, 0x28, PT ;  /* 0x000000280700780c */ /* 0x000fda0003f05270 */
[--C-:B------:R-:W-:Y:S02]  /*01c0*/  @!P0 IMAD.MOV.U32 R13, RZ, RZ, R3.reuse ;  /* 0x000000ffff0d8224 */ /* 0x100fe400078e0003 */
[----:B------:R-:W-:Y:S02]  /*01d0*/  @!P0 IMAD.MOV.U32 R23, RZ, RZ, 0x27 ;  /* 0x00000027ff178424 */ /* 0x000fe400078e00ff */
[----:B------:R-:W-:Y:S02]  /*01e0*/  @P0 IMAD.MOV.U32 R13, RZ, RZ, R3 ;  /* 0x000000ffff0d0224 */ /* 0x000fe400078e0003 */
[----:B------:R-:W-:-:S07]  /*01f0*/  @P0 IMAD.MOV.U32 R23, RZ, RZ, R7 ;  /* 0x000000ffff170224 */ /* 0x000fce00078e0007 */
.L_x_17:
[----:B------:R-:W-:Y:S05]  /*0200*/  BSYNC.RECONVERGENT B0 ;  /* 0x0000000000007941 */ /* 0x000fea0003800200 */
.L_x_16:
[----:B------:R-:W1:Y:S08]  /*0210*/  LDC.64 R2, c[0x4][0x38] ;  /* 0x01000e00ff027b82 */ /* 0x000e700000000a00 */
[----:B------:R-:W2:Y:S08]  /*0220*/  LDC.64 R8, c[0x4][0x40] ;  /* 0x01001000ff087b82 */ /* 0x000eb00000000a00 */
[----:B------:R-:W3:Y:S08]  /*0230*/  LDC.64 R10, c[0x4][0x18] ;  /* 0x01000600ff0a7b82 */ /* 0x000ef00000000a00 */
[----:B------:R-:W4:Y:S01]  /*0240*/  LDC.64 R6, c[0x4][0x30] ;  /* 0x01000c00ff067b82 */ /* 0x000f220000000a00 */
[----:B-1----:R-:W5:Y:S04]  /*0250*/  LDG.E.64 R2, desc[UR4][R2.64] ;  /* 0x0000000402027981 */ /* 0x002f68000c1e1b00 */
[----:B--2---:R-:W2:Y:S01]  /*0260*/  LDG.E.64 R8, desc[UR4][R8.64] ;  /* 0x0000000408087981 */ /* 0x004ea2000c1e1b00 */
[----:B---3--:R-:W-:-:S04]  /*0270*/  IMAD.WIDE R10, R13, 0xa4, R10 ;  /* 0x000000a40d0a7825 */ /* 0x008fc800078e020a */
[----:B------:R-:W-:-:S04]  /*0280*/  IMAD.WIDE R16, R23, 0x4, R10 ;  /* 0x0000000417107825 */ /* 0x000fc800078e020a */
[----:B----4-:R-:W-:Y:S01]  /*0290*/  IMAD.WIDE R6, R13, 0xa4, R6 ;  /* 0x000000a40d067825 */ /* 0x010fe200078e0206 */
[----:B------:R-:W3:Y:S03]  /*02a0*/  LDG.E R26, desc[UR4][R16.64] ;  /* 0x00000004101a7981 */ /* 0x000ee6000c1e1900 */
[----:B------:R-:W-:-:S05]  /*02b0*/  IMAD.WIDE R22, R23, 0x4, R6 ;  /* 0x0000000417167825 */ /* 0x000fca00078e0206 */
[----:B------:R-:W4:Y:S04]  /*02c0*/  LDG.E R12, desc[UR4][R22.64+0xa4] ;  /* 0x0000a404160c7981 */ /* 0x000f28000c1e1900 */
[----:B------:R-:W4:Y:S04]  /*02d0*/  LDG.E R21, desc[UR4][R22.64+-0xa4] ;  /* 0xffff5c0416157981 */ /* 0x000f28000c1e1900 */
[----:B------:R-:W4:Y:S04]  /*02e0*/  LDG.E R0, desc[UR4][R22.64+0x4] ;  /* 0x0000040416007981 */ /* 0x000f28000c1e1900 */
[----:B------:R-:W4:Y:S01]  /*02f0*/  LDG.E R25, desc[UR4][R22.64+-0x4] ;  /* 0xfffffc0416197981 */ /* 0x000f22000c1e1900 */
[----:B------:R-:W-:Y:S01]  /*0300*/  BSSY.RECONVERGENT B0, `(.L_x_18) ;  /* 0x0000022000007945 */ /* 0x000fe20003800200 */
[----:B-----5:R-:W-:-:S02]  /*0310*/  DMUL R14, R2, R2 ;  /* 0x00000002020e7228 */ /* 0x020fc40000000000 */
[----:B--2---:R-:W-:-:S08]  /*0320*/  DMUL R10, R8, R8 ;  /* 0x00000008080a7228 */ /* 0x004fd00000000000 */
[----:B------:R-:W-:-:S08]  /*0330*/  DADD R6, R10, R14 ;  /* 0x000000000a067229 */ /* 0x000fd0000000000e */
[----:B------:R-:W-:-:S06]  /*0340*/  DADD R6, R6, R6 ;  /* 0x0000000006067229 */ /* 0x000fcc0000000006 */
[----:B------:R-:W1:Y:S08]  /*0350*/  MUFU.RCP64H R13, R7 ;  /* 0x00000007000d7308 */ /* 0x000e700000001800 */
[----:B---3--:R-:W2:Y:S01]  /*0360*/  F2F.F64.F32 R18, R26 ;  /* 0x0000001a00127310 */ /* 0x008ea20000201800 */
[----:B----4-:R-:W-:Y:S01]  /*0370*/  FADD R24, R12, R21 ;  /* 0x000000150c187221 */ /* 0x010fe20000000000 */
[----:B------:R-:W-:-:S06]  /*0380*/  IMAD.MOV.U32 R12, RZ, RZ, 0x1 ;  /* 0x00000001ff0c7424 */ /* 0x000fcc00078e00ff */
[----:B------:R-:W3:Y:S01]  /*0390*/  F2F.F64.F32 R16, R24 ;  /* 0x0000001800107310 */ /* 0x000ee20000201800 */
[----:B-1----:R-:W-:Y:S01]  /*03a0*/  DFMA R20, -R6, R12, 1 ;  /* 0x3ff000000614742b */ /* 0x002fe2000000010c */
[----:B------:R-:W-:Y:S01]  /*03b0*/  FADD R0, R0, R25 ;  /* 0x0000001900007221 */ /* 0x000fe20000000000 */
[----:B--2---:R-:W-:-:S05]  /*03c0*/  DMUL R22, R2, R18 ;  /* 0x0000001202167228 */ /* 0x004fca0000000000 */
[----:B------:R-:W1:Y:S01]  /*03d0*/  F2F.F64.F32 R18, R0 ;  /* 0x0000000000127310 */ /* 0x000e620000201800 */
[----:B------:R-:W-:Y:S02]  /*03e0*/  DFMA R20, R20, R20, R20 ;  /* 0x000000141414722b */ /* 0x000fe40000000014 */
[----:B------:R-:W-:Y:S02]  /*03f0*/  DMUL R22, R2, R22 ;  /* 0x0000001602167228 */ /* 0x000fe40000000000 */
[----:B---3--:R-:W-:-:S04]  /*0400*/  DMUL R16, R14, R16 ;  /* 0x000000100e107228 */ /* 0x008fc80000000000 */
[----:B------:R-:W-:Y:S02]  /*0410*/  DFMA R20, R12, R20, R12 ;  /* 0x000000140c14722b */ /* 0x000fe4000000000c */
[----:B------:R-:W-:Y:S02]  /*0420*/  DMUL R22, R8, R22 ;  /* 0x0000001608167228 */ /* 0x000fe40000000000 */
[----:B-1----:R-:W-:-:S04]  /*0430*/  DFMA R16, R10, R18, R16 ;  /* 0x000000120a10722b */ /* 0x002fc80000000010 */
[----:B------:R-:W-:-:S04]  /*0440*/  DFMA R2, -R6, R20, 1 ;  /* 0x3ff000000602742b */ /* 0x000fc80000000114 */
[----:B------:R-:W-:-:S04]  /*0450*/  DFMA R8, -R8, R22, R16 ;  /* 0x000000160808722b */ /* 0x000fc80000000110 */
[----:B------:R-:W-:-:S08]  /*0460*/  DFMA R2, R20, R2, R20 ;  /* 0x000000021402722b */ /* 0x000fd00000000014 */
[----:B------:R-:W-:-:S08]  /*0470*/  DMUL R10, R8, R2 ;  /* 0x00000002080a7228 */ /* 0x000fd00000000000 */
[----:B------:R-:W-:-:S08]  /*0480*/  DFMA R12, -R6, R10, R8 ;  /* 0x0000000a060c722b */ /* 0x000fd00000000108 */
[----:B------:R-:W-:Y:S01]  /*0490*/  DFMA R2, R2, R12, R10 ;  /* 0x0000000c0202722b */ /* 0x000fe2000000000a */
[----:B------:R-:W-:-:S09]  /*04a0*/  FSETP.GEU.AND P1, PT, |R9|, 6.5827683646048100446e-37, PT ;  /* 0x036000000900780b */ /* 0x000fd20003f2e200 */
[----:B------:R-:W-:-:S05]  /*04b0*/  FFMA R0, RZ, R7, R3 ;  /* 0x00000007ff007223 */ /* 0x000fca0000000003 */
[----:B------:R-:W-:-:S13]  /*04c0*/  FSETP.GT.AND P0, PT, |R0|, 1.469367938527859385e-39, PT ;  /* 0x001000000000780b */ /* 0x000fda0003f04200 */
[----:B------:R-:W-:Y:S05]  /*04d0*/  @P0 BRA P1, `(.L_x_19) ;  /* 0x0000000000100947 */ /* 0x000fea0000800000 */
[----:B------:R-:W-:-:S07]  /*04e0*/  MOV R0, 0x500 ;  /* 0x0000050000007802 */ /* 0x000fce0000000f00 */
[----:B0-----:R-:W-:Y:S05]  /*04f0*/  CALL.REL.NOINC `($__internal_1_$__cuda_sm20_div_rn_f64_full) ;  /* 0x0000000000187944 */ /* 0x001fea0003c00000 */
[----:B------:R-:W-:Y:S02]  /*0500*/  IMAD.MOV.U32 R2, RZ, RZ, R12 ;  /* 0x000000ffff027224 */ /* 0x000fe400078e000c */
[----:B------:R-:W-:-:S07]  /*0510*/  IMAD.MOV.U32 R3, RZ, RZ, R13 ;  /* 0x000000ffff037224 */ /* 0x000fce00078e000d */
.L_x_19:
[----:B------:R-:W-:Y:S05]  /*0520*/  BSYNC.RECONVERGENT B0 ;  /* 0x0000000000007941 */ /* 0x000fea0003800200 */
.L_x_18:
[----:B------:R-:W1:Y:S02]  /*0530*/  F2F.F32.F64 R3, R2 ;  /* 0x0000000200037310 */ /* 0x000e640000301000 */
[----:B-1----:R-:W-:Y:S01]  /*0540*/  STG.E desc[UR4][R4.64], R3 ;  /* 0x0000000304007986 */ /* 0x002fe2000c101904 */
[----:B------:R-:W-:Y:S05]  /*0550*/  EXIT ;  /* 0x000000000000794d */ /* 0x000fea0003800000 */
        .weak           $__internal_1_$__cuda_sm20_div_rn_f64_full
        .type           $__internal_1_$__cuda_sm20_div_rn_f64_full,@function
        .size           $__internal_1_$__cuda_sm20_div_rn_f64_full,(.L_x_47 - $__internal_1_$__cuda_sm20_div_rn_f64_full)
$__internal_1_$__cuda_sm20_div_rn_f64_full:
[C---:B------:R-:W-:Y:S01]  /*0560*/  FSETP.GEU.AND P0, PT, |R7|.reuse, 1.469367938527859385e-39, PT ;  /* 0x001000000700780b */ /* 0x040fe20003f0e200 */
[----:B------:R-:W-:Y:S01]  /*0570*/  IMAD.MOV.U32 R16, RZ, RZ, 0x1 ;  /* 0x00000001ff107424 */ /* 0x000fe200078e00ff */
[----:B------:R-:W-:Y:S01]  /*0580*/  LOP3.LUT R2, R7, 0x800fffff, RZ, 0xc0, !PT ;  /* 0x800fffff07027812 */ /* 0x000fe200078ec0ff */
[----:B------:R-:W-:Y:S01]  /*0590*/  BSSY.RECONVERGENT B1, `(.L_x_20) ;  /* 0x0000055000017945 */ /* 0x000fe20003800200 */
[C---:B------:R-:W-:Y:S02]  /*05a0*/  FSETP.GEU.AND P2, PT, |R9|.reuse, 1.469367938527859385e-39, PT ;  /* 0x001000000900780b */ /* 0x040fe40003f4e200 */
[----:B------:R-:W-:Y:S01]  /*05b0*/  LOP3.LUT R3, R2, 0x3ff00000, RZ, 0xfc, !PT ;  /* 0x3ff0000002037812 */ /* 0x000fe200078efcff */
[----:B------:R-:W-:Y:S01]  /*05c0*/  IMAD.MOV.U32 R2, RZ, RZ, R6 ;  /* 0x000000ffff027224 */ /* 0x000fe200078e0006 */
[----:B------:R-:W-:Y:S02]  /*05d0*/  LOP3.LUT R12, R9, 0x7ff00000, RZ, 0xc0, !PT ;  /* 0x7ff00000090c7812 */ /* 0x000fe400078ec0ff */
[----:B------:R-:W-:-:S03]  /*05e0*/  LOP3.LUT R15, R7, 0x7ff00000, RZ, 0xc0, !PT ;  /* 0x7ff00000070f7812 */ /* 0x000fc600078ec0ff */
[----:B------:R-:W-:Y:S01]  /*05f0*/  @!P0 DMUL R2, R6, 8.98846567431157953865e+307 ;  /* 0x7fe0000006028828 */ /* 0x000fe20000000000 */
[----:B------:R-:W-:-:S03]  /*0600*/  ISETP.GE.U32.AND P1, PT, R12, R15, PT ;  /* 0x0000000f0c00720c */ /* 0x000fc60003f26070 */
[----:B------:R-:W-:Y:S01]  /*0610*/  @!P2 LOP3.LUT R13, R7, 0x7ff00000, RZ, 0xc0, !PT ;  /* 0x7ff00000070da812 */ /* 0x000fe200078ec0ff */
[----:B------:R-:W-:Y:S01]  /*0620*/  @!P2 IMAD.MOV.U32 R18, RZ, RZ, RZ ;  /* 0x000000ffff12a224 */ /* 0x000fe200078e00ff */
[----:B------:R-:W0:Y:S02]  /*0630*/  MUFU.RCP64H R17, R3 ;  /* 0x0000000300117308 */ /* 0x000e240000001800 */
[----:B------:R-:W-:Y:S01]  /*0640*/  @!P2 ISETP.GE.U32.AND P3, PT, R12, R13, PT ;  /* 0x0000000d0c00a20c */ /* 0x000fe20003f66070 */
[----:B------:R-:W-:-:S05]  /*0650*/  IMAD.MOV.U32 R13, RZ, RZ, 0x1ca00000 ;  /* 0x1ca00000ff0d7424 */ /* 0x000fca00078e00ff */
[----:B------:R-:W-:-:S04]  /*0660*/  @!P2 SEL R19, R13, 0x63400000, !P3 ;  /* 0x634000000d13a807 */ /* 0x000fc80005800000 */
[----:B------:R-:W-:-:S04]  /*0670*/  @!P2 LOP3.LUT R19, R19, 0x80000000, R9, 0xf8, !PT ;  /* 0x800000001313a812 */ /* 0x000fc800078ef809 */
[----:B------:R-:W-:Y:S01]  /*0680*/  @!P2 LOP3.LUT R19, R19, 0x100000, RZ, 0xfc, !PT ;  /* 0x001000001313a812 */ /* 0x000fe200078efcff */
[----:B0-----:R-:W-:-:S08]  /*0690*/  DFMA R10, R16, -R2, 1 ;  /* 0x3ff00000100a742b */ /* 0x001fd00000000802 */
[----:B------:R-:W-:-:S08]  /*06a0*/  DFMA R10, R10, R10, R10 ;  /* 0x0000000a0a0a722b */ /* 0x000fd0000000000a */
[----:B------:R-:W-:Y:S01]  /*06b0*/  DFMA R16, R16, R10, R16 ;  /* 0x0000000a1010722b */ /* 0x000fe20000000010 */
[----:B------:R-:W-:Y:S01]  /*06c0*/  SEL R11, R13, 0x63400000, !P1 ;  /* 0x634000000d0b7807 */ /* 0x000fe20004800000 */
[----:B------:R-:W-:-:S03]  /*06d0*/  IMAD.MOV.U32 R10, RZ, RZ, R8 ;  /* 0x000000ffff0a7224 */ /* 0x000fc600078e0008 */
[----:B------:R-:W-:-:S03]  /*06e0*/  LOP3.LUT R11, R11, 0x800fffff, R9, 0xf8, !PT ;  /* 0x800fffff0b0b7812 */ /* 0x000fc600078ef809 */
[----:B------:R-:W-:-:S03]  /*06f0*/  DFMA R20, R16, -R2, 1 ;  /* 0x3ff000001014742b */ /* 0x000fc60000000802 */
[----:B------:R-:W-:-:S05]  /*0700*/  @!P2 DFMA R10, R10, 2, -R18 ;  /* 0x400000000a0aa82b */ /* 0x000fca0000000812 */
[----:B------:R-:W-:Y:S01]  /*0710*/  DFMA R16, R16, R20, R16 ;  /* 0x000000141010722b */ /* 0x000fe20000000010 */
[----:B------:R-:W-:Y:S02]  /*0720*/  IMAD.MOV.U32 R21, RZ, RZ, R12 ;  /* 0x000000ffff157224 */ /* 0x000fe400078e000c */
[----:B------:R-:W-:Y:S01]  /*0730*/  IMAD.MOV.U32 R20, RZ, RZ, R15 ;  /* 0x000000ffff147224 */ /* 0x000fe200078e000f */
[----:B------:R-:W-:Y:S02]  /*0740*/  @!P0 LOP3.LUT R20, R3, 0x7ff00000, RZ, 0xc0, !PT ;  /* 0x7ff0000003148812 */ /* 0x000fe400078ec0ff */
[----:B------:R-:W-:Y:S02]  /*0750*/  @!P2 LOP3.LUT R21, R11, 0x7ff00000, RZ, 0xc0, !PT ;  /* 0x7ff000000b15a812 */ /* 0x000fe400078ec0ff */
[----:B------:R-:W-:Y:S01]  /*0760*/  DMUL R18, R16, R10 ;  /* 0x0000000a10127228 */ /* 0x000fe20000000000 */
[----:B------:R-:W-:Y:S02]  /*0770*/  VIADD R23, R20, 0xffffffff ;  /* 0xffffffff14177836 */ /* 0x000fe40000000000 */
[----:B------:R-:W-:-:S05]  /*0780*/  VIADD R22, R21, 0xffffffff ;  /* 0xffffffff15167836 */ /* 0x000fca0000000000 */
[----:B------:R-:W-:Y:S01]  /*0790*/  DFMA R14, R18, -R2, R10 ;  /* 0x80000002120e722b */ /* 0x000fe2000000000a */
[----:B------:R-:W-:-:S04]  /*07a0*/  ISETP.GT.U32.AND P0, PT, R22, 0x7feffffe, PT ;  /* 0x7feffffe1600780c */ /* 0x000fc80003f04070 */
[----:B------:R-:W-:-:S03]  /*07b0*/  ISETP.GT.U32.OR P0, PT, R23, 0x7feffffe, P0 ;  /* 0x7feffffe1700780c */ /* 0x000fc60000704470 */
[----:B------:R-:W-:-:S10]  /*07c0*/  DFMA R14, R16, R14, R18 ;  /* 0x0000000e100e722b */ /* 0x000fd40000000012 */
[----:B------:R-:W-:Y:S05]  /*07d0*/  @P0 BRA `(.L_x_21) ;  /* 0x00000000006c0947 */ /* 0x000fea0003800000 */
[----:B------:R-:W-:-:S04]  /*07e0*/  LOP3.LUT R9, R7, 0x7ff00000, RZ, 0xc0, !PT ;  /* 0x7ff0000007097812 */ /* 0x000fc800078ec0ff */
[CC--:B------:R-:W-:Y:S02]  /*07f0*/  VIADDMNMX R8, R12.reuse, -R9.reuse, 0xb9600000, !PT ;  /* 0xb96000000c087446 */ /* 0x0c0fe40007800909 */
[----:B------:R-:W-:Y:S02]  /*0800*/  ISETP.GE.U32.AND P0, PT, R12, R9, PT ;  /* 0x000000090c00720c */ /* 0x000fe40003f06070 */
[----:B------:R-:W-:Y:S02]  /*0810*/  VIMNMX R8, PT, PT, R8, 0x46a00000, PT ;  /* 0x46a0000008087848 */ /* 0x000fe40003fe0100 */
[----:B------:R-:W-:-:S05]  /*0820*/  SEL R13, R13, 0x63400000, !P0 ;  /* 0x634000000d0d7807 */ /* 0x000fca0004000000 */
[----:B------:R-:W-:Y:S02]  /*0830*/  IMAD.IADD R16, R8, 0x1, -R13 ;  /* 0x0000000108107824 */ /* 0x000fe400078e0a0d */
[----:B------:R-:W-:Y:S02]  /*0840*/  IMAD.MOV.U32 R8, RZ, RZ, RZ ;  /* 0x000000ffff087224 */ /* 0x000fe400078e00ff */
[----:B------:R-:W-:-:S06]  /*0850*/  VIADD R9, R16, 0x7fe00000 ;  /* 0x7fe0000010097836 */ /* 0x000fcc0000000000 */
[----:B------:R-:W-:-:S10]  /*0860*/  DMUL R12, R14, R8 ;  /* 0x000000080e0c7228 */ /* 0x000fd40000000000 */
[----:B------:R-:W-:-:S13]  /*0870*/  FSETP.GTU.AND P0, PT, |R13|, 1.469367938527859385e-39, PT ;  /* 0x001000000d00780b */ /* 0x000fda0003f0c200 */
[----:B------:R-:W-:Y:S05]  /*0880*/  @P0 BRA `(.L_x_22) ;  /* 0x0000000000940947 */ /* 0x000fea0003800000 */
[----:B------:R-:W-:Y:S01]  /*0890*/  DFMA R2, R14, -R2, R10 ;  /* 0x800000020e02722b */ /* 0x000fe2000000000a */
[----:B------:R-:W-:-:S09]  /*08a0*/  IMAD.MOV.U32 R8, RZ, RZ, RZ ;  /* 0x000000ffff087224 */ /* 0x000fd200078e00ff */
[C---:B------:R-:W-:Y:S02]  /*08b0*/  FSETP.NEU.AND P0, PT, R3.reuse, RZ, PT ;  /* 0x000000ff0300720b */ /* 0x040fe40003f0d000 */
[----:B------:R-:W-:-:S04]  /*08c0*/  LOP3.LUT R7, R3, 0x80000000, R7, 0x48, !PT ;  /* 0x8000000003077812 */ /* 0x000fc800078e4807 */
[----:B------:R-:W-:-:S07]  /*08d0*/  LOP3.LUT R9, R7, R9, RZ, 0xfc, !PT ;  /* 0x0000000907097212 */ /* 0x000fce00078efcff */
[----:B------:R-:W-:Y:S05]  /*08e0*/  @!P0 BRA `(.L_x_22) ;  /* 0x00000000007c8947 */ /* 0x000fea0003800000 */
[----:B------:R-:W-:Y:S01]  /*08f0*/  IMAD.MOV R3, RZ, RZ, -R16 ;  /* 0x000000ffff037224 */ /* 0x000fe200078e0a10 */
[----:B------:R-:W-:Y:S01]  /*0900*/  DMUL.RP R8, R14, R8 ;  /* 0x000000080e087228 */ /* 0x000fe20000008000 */
[----:B------:R-:W-:-:S06]  /*0910*/  IMAD.MOV.U32 R2, RZ, RZ, RZ ;  /* 0x000000ffff027224 */ /* 0x000fcc00078e00ff */
[----:B------:R-:W-:-:S03]  /*0920*/  DFMA R2, R12, -R2, R14 ;  /* 0x800000020c02722b */ /* 0x000fc6000000000e */
[----:B------:R-:W-:-:S03]  /*0930*/  LOP3.LUT R7, R9, R7, RZ, 0x3c, !PT ;  /* 0x0000000709077212 */ /* 0x000fc600078e3cff */
[----:B------:R-:W-:-:S04]  /*0940*/  IADD3 R2, PT, PT, -R16, -0x43300000, RZ ;  /* 0xbcd0000010027810 */ /* 0x000fc80007ffe1ff */
[----:B------:R-:W-:-:S04]  /*0950*/  FSETP.NEU.AND P0, PT, |R3|, R2, PT ;  /* 0x000000020300720b */ /* 0x000fc80003f0d200 */
[----:B------:R-:W-:Y:S02]  /*0960*/  FSEL R12, R8, R12, !P0 ;  /* 0x0000000c080c7208 */ /* 0x000fe40004000000 */
[----:B------:R-:W-:Y:S01]  /*0970*/  FSEL R13, R7, R13, !P0 ;  /* 0x0000000d070d7208 */ /* 0x000fe20004000000 */
[----:B------:R-:W-:Y:S06]  /*0980*/  BRA `(.L_x_22) ;  /* 0x0000000000547947 */ /* 0x000fec0003800000 */
.L_x_21:
        /* <DEDUP_REMOVED lines=11> */
[----:B------:R-:W-:Y:S01]  /*0a40*/  @P0 LOP3.LUT R2, R13, 0x7ff00000, RZ, 0xfc, !PT ;  /* 0x7ff000000d020812 */ /* 0x000fe200078efcff */
[----:B------:R-:W-:Y:S02]  /*0a50*/  @!P0 IMAD.MOV.U32 R12, RZ, RZ, RZ ;  /* 0x000000ffff0c8224 */ /* 0x000fe400078e00ff */
[----:B------:R-:W-:Y:S02]  /*0a60*/  @P0 IMAD.MOV.U32 R12, RZ, RZ, RZ ;  /* 0x000000ffff0c0224 */ /* 0x000fe400078e00ff */
[----:B------:R-:W-:Y:S01]  /*0a70*/  @P0 IMAD.MOV.U32 R13, RZ, RZ, R2 ;  /* 0x000000ffff0d0224 */ /* 0x000fe200078e0002 */
[----:B------:R-:W-:Y:S06]  /*0a80*/  BRA `(.L_x_22) ;  /* 0x0000000000147947 */ /* 0x000fec0003800000 */
.L_x_24:
[----:B------:R-:W-:Y:S01]  /*0a90*/  LOP3.LUT R13, R7, 0x80000, RZ, 0xfc, !PT ;  /* 0x00080000070d7812 */ /* 0x000fe200078efcff */
[----:B------:R-:W-:Y:S01]  /*0aa0*/  IMAD.MOV.U32 R12, RZ, RZ, R6 ;  /* 0x000000ffff0c7224 */ /* 0x000fe200078e0006 */
[----:B------:R-:W-:Y:S06]  /*0ab0*/  BRA `(.L_x_22) ;  /* 0x0000000000087947 */ /* 0x000fec0003800000 */
.L_x_23:
[----:B------:R-:W-:Y:S01]  /*0ac0*/  LOP3.LUT R13, R9, 0x80000, RZ, 0xfc, !PT ;  /* 0x00080000090d7812 */ /* 0x000fe200078efcff */
[----:B------:R-:W-:-:S07]  /*0ad0*/  IMAD.MOV.U32 R12, RZ, RZ, R8 ;  /* 0x000000ffff0c7224 */ /* 0x000fce00078e0008 */
.L_x_22:
[----:B------:R-:W-:Y:S05]  /*0ae0*/  BSYNC.RECONVERGENT B1 ;  /* 0x0000000000017941 */ /* 0x000fea0003800200 */
.L_x_20:
[----:B------:R-:W-:Y:S02]  /*0af0*/  IMAD.MOV.U32 R2, RZ, RZ, R0 ;  /* 0x000000ffff027224 */ /* 0x000fe400078e0000 */
[----:B------:R-:W-:-:S04]  /*0b00*/  IMAD.MOV.U32 R3, RZ, RZ, 0x0 ;  /* 0x00000000ff037424 */ /* 0x000fc800078e00ff */
[----:B------:R-:W-:Y:S05]  /*0b10*/  RET.REL.NODEC R2 `(_Z9compute_pv) ;  /* 0xfffffff402387950 */ /* 0x000fea0003c3ffff */
.L_x_25:
        /* <DEDUP_REMOVED lines=14> */
.L_x_47:


//--------------------- .text._Z6copy_pv          --------------------------
	.section	.text._Z6copy_pv,"ax",@progbits
	.align	128
        .global         _Z6copy_pv
        .type           _Z6copy_pv,@function
        .size           _Z6copy_pv,(.L_x_53 - _Z6copy_pv)
        .other          _Z6copy_pv,@"STO_CUDA_ENTRY STV_DEFAULT"
_Z6copy_pv:
.text._Z6copy_pv:
        /* <DEDUP_REMOVED lines=10> */
[----:B------:R-:W-:-:S04]  /*00a0*/  SHF.R.U32.HI R5, RZ, 0x1f, R4 ;  /* 0x0000001fff057819 */ /* 0x000fc80000011604 */
[----:B------:R-:W-:Y:S02]  /*00b0*/  LEA.HI.SX32 R7, R4, R5, 0x1c ;  /* 0x0000000504077211 */ /* 0x000fe400078fe2ff */
[----:B------:R-:W2:Y:S03]  /*00c0*/  LDC.64 R4, c[0x4][0x30] ;  /* 0x01000c00ff047b82 */ /* 0x000ea60000000a00 */
[C---:B------:R-:W-:Y:S02]  /*00d0*/  IMAD R9, R7.reuse, -0x29, R0 ;  /* 0xffffffd707097824 */ /* 0x040fe400078e0200 */
[----:B0-----:R-:W-:-:S04]  /*00e0*/  IMAD.WIDE R2, R7, 0xa4, R2 ;  /* 0x000000a407027825 */ /* 0x001fc800078e0202 */
[----:B------:R-:W-:-:S06]  /*00f0*/  IMAD.WIDE R2, R9, 0x4, R2 ;  /* 0x0000000409027825 */ /* 0x000fcc00078e0202 */
[----:B-1----:R-:W3:Y:S01]  /*0100*/  LDG.E R3, desc[UR4][R2.64] ;  /* 0x0000000402037981 */ /* 0x002ee2000c1e1900 */
[----:B--2---:R-:W-:-:S04]  /*0110*/  IMAD.WIDE R4, R7, 0xa4, R4 ;  /* 0x000000a407047825 */ /* 0x004fc800078e0204 */
[----:B------:R-:W-:-:S05]  /*0120*/  IMAD.WIDE R4, R9, 0x4, R4 ;  /* 0x0000000409047825 */ /* 0x000fca00078e0204 */
[----:B---3--:R-:W-:Y:S01]  /*0130*/  STG.E desc[UR4][R4.64], R3 ;  /* 0x0000000304007986 */ /* 0x008fe2000c101904 */
[----:B------:R-:W-:Y:S05]  /*0140*/  EXIT ;  /* 0x000000000000794d */ /* 0x000fea0003800000 */
.L_x_26:
        /* <DEDUP_REMOVED lines=11> */
.L_x_53:


//--------------------- .text._Z9compute_bv       --------------------------
	.section	.text._Z9compute_bv,"ax",@progbits
	.align	128
        .global         _Z9compute_bv
        .type           _Z9compute_bv,@function
        .size           _Z9compute_bv,(.L_x_49 - _Z9compute_bv)
        .other          _Z9compute_bv,@"STO_CUDA_ENTRY STV_DEFAULT"
_Z9compute_bv:
.text._Z9compute_bv:
        /* <DEDUP_REMOVED lines=8> */
[----:B------:R-:W0:Y:S07]  /*0080*/  LDCU.64 UR4, c[0x0][0x358] ;  /* 0x00006b00ff0477ac */ /* 0x000e2e0008000a00 */
[----:B------:R-:W1:Y:S01]  /*0090*/  LDC.64 R2, c[0x4][RZ] ;  /* 0x01000000ff027b82 */ /* 0x000e620000000a00 */
[----:B0-----:R-:W2:Y:S01]  /*00a0*/  LDG.E.64 R8, desc[UR4][R8.64] ;  /* 0x0000000408087981 */ /* 0x001ea2000c1e1b00 */
[----:B------:R-:W-:-:S05]  /*00b0*/  IMAD.HI R5, R4, 0x63e7063f, RZ ;  /* 0x63e7063f04057827 */ /* 0x000fca00078e02ff */
[----:B------:R-:W-:-:S04]  /*00c0*/  SHF.R.U32.HI R0, RZ, 0x1f, R5 ;  /* 0x0000001fff007819 */ /* 0x000fc80000011605 */
[----:B------:R-:W-:-:S05]  /*00d0*/  LEA.HI.SX32 R5, R5, R0, 0x1c ;  /* 0x0000000005057211 */ /* 0x000fca00078fe2ff */
[----:B-1----:R-:W-:-:S04]  /*00e0*/  IMAD.WIDE R2, R5, 0xa4, R2 ;  /* 0x000000a405027825 */ /* 0x002fc800078e0202 */
[----:B------:R-:W-:-:S04]  /*00f0*/  IMAD R4, R5, -0x29, R4 ;  /* 0xffffffd705047824 */ /* 0x000fc800078e0204 */
[----:B------:R-:W-:-:S05]  /*0100*/  IMAD.WIDE R2, R4, 0x4, R2 ;  /* 0x0000000404027825 */ /* 0x000fca00078e0202 */
[----:B------:R-:W3:Y:S04]  /*0110*/  LDG.E R0, desc[UR4][R2.64+0x4] ;  /* 0x0000040402007981 */ /* 0x000ee8000c1e1900 */
[----:B------:R-:W3:Y:S01]  /*0120*/  LDG.E R13, desc[UR4][R2.64+-0x4] ;  /* 0xfffffc04020d7981 */ /* 0x000ee2000c1e1900 */
[----:B------:R-:W-:Y:S01]  /*0130*/  BSSY.RECONVERGENT B0, `(.L_x_27) ;  /* 0x0000019000007945 */ /* 0x000fe20003800200 */
[----:B--2---:R-:W-:Y:S01]  /*0140*/  DADD R6, R8, R8 ;  /* 0x0000000008067229 */ /* 0x004fe20000000008 */
[----:B------:R-:W-:-:S05]  /*0150*/  IMAD.MOV.U32 R8, RZ, RZ, 0x1 ;  /* 0x00000001ff087424 */ /* 0x000fca00078e00ff */
[----:B------:R-:W0:Y:S02]  /*0160*/  MUFU.RCP64H R9, R7 ;  /* 0x0000000700097308 */ /* 0x000e240000001800 */
[----:B0-----:R-:W-:-:S08]  /*0170*/  DFMA R10, -R6, R8, 1 ;  /* 0x3ff00000060a742b */ /* 0x001fd00000000108 */
[----:B------:R-:W-:Y:S01]  /*0180*/  DFMA R10, R10, R10, R10 ;  /* 0x0000000a0a0a722b */ /* 0x000fe2000000000a */
[----:B---3--:R-:W-:-:S04]  /*0190*/  FADD R0, R0, -R13 ;  /* 0x8000000d00007221 */ /* 0x008fc80000000000 */
[----:B------:R-:W0:Y:S03]  /*01a0*/  F2F.F64.F32 R18, R0 ;  /* 0x0000000000127310 */ /* 0x000e260000201800 */
[----:B------:R-:W-:-:S08]  /*01b0*/  DFMA R10, R8, R10, R8 ;  /* 0x0000000a080a722b */ /* 0x000fd00000000008 */
[----:B------:R-:W-:Y:S01]  /*01c0*/  DFMA R8, -R6, R10, 1 ;  /* 0x3ff000000608742b */ /* 0x000fe2000000010a */
[----:B0-----:R-:W-:-:S07]  /*01d0*/  FSETP.GEU.AND P1, PT, |R19|, 6.5827683646048100446e-37, PT ;  /* 0x036000001300780b */ /* 0x001fce0003f2e200 */
        /* <DEDUP_REMOVED lines=8> */
[----:B------:R-:W-:Y:S01]  /*0260*/  MOV R22, 0x2b0 ;  /* 0x000002b000167802 */ /* 0x000fe20000000f00 */
[----:B------:R-:W-:Y:S02]  /*0270*/  IMAD.MOV.U32 R15, RZ, RZ, R19 ;  /* 0x000000ffff0f7224 */ /* 0x000fe400078e0013 */
[----:B------:R-:W-:Y:S02]  /*0280*/  IMAD.MOV.U32 R12, RZ, RZ, R6 ;  /* 0x000000ffff0c7224 */ /* 0x000fe400078e0006 */
[----:B------:R-:W-:-:S07]  /*0290*/  IMAD.MOV.U32 R13, RZ, RZ, R7 ;  /* 0x000000ffff0d7224 */ /* 0x000fce00078e0007 */
[----:B------:R-:W-:Y:S05]  /*02a0*/  CALL.REL.NOINC `($__internal_3_$__cuda_sm20_div_rn_f64_full) ;  /* 0x0000000800847944 */ /* 0x000fea0003c00000 */
[----:B------:R-:W-:-:S07]  /*02b0*/  IMAD.MOV.U32 R3, RZ, RZ, R11 ;  /* 0x000000ffff037224 */ /* 0x000fce00078e000b */
.L_x_28:
[----:B------:R-:W-:Y:S05]  /*02c0*/  BSYNC.RECONVERGENT B0 ;  /* 0x0000000000007941 */ /* 0x000fea0003800200 */
.L_x_27:
[----:B------:R-:W0:Y:S02]  /*02d0*/  LDC.64 R10, c[0x4][0x40] ;  /* 0x01001000ff0a7b82 */ /* 0x000e240000000a00 */
[----:B0-----:R-:W2:Y:S01]  /*02e0*/  LDG.E.64 R10, desc[UR4][R10.64] ;  /* 0x000000040a0a7981 */ /* 0x001ea2000c1e1b00 */
[----:B------:R-:W-:Y:S01]  /*02f0*/  MOV R12, 0x1 ;  /* 0x00000001000c7802 */ /* 0x000fe20000000f00 */
[----:B------:R0:W1:Y:S01]  /*0300*/  F2F.F32.F64 R3, R2 ;  /* 0x0000000200037310 */ /* 0x0000620000301000 */
[----:B------:R-:W-:Y:S01]  /*0310*/  FSETP.GEU.AND P1, PT, |R19|, 6.5827683646048100446e-37, PT ;  /* 0x036000001300780b */ /* 0x000fe20003f2e200 */
[----:B------:R-:W-:Y:S01]  /*0320*/  BSSY.RECONVERGENT B0, `(.L_x_29) ;  /* 0x0000016000007945 */ /* 0x000fe20003800200 */
[----:B--2---:R-:W-:-:S06]  /*0330*/  DADD R8, R10, R10 ;  /* 0x000000000a087229 */ /* 0x004fcc000000000a */
[----:B------:R-:W2:Y:S02]  /*0340*/  MUFU.RCP64H R13, R9 ;  /* 0x00000009000d7308 */ /* 0x000ea40000001800 */
[----:B--2---:R-:W-:-:S08]  /*0350*/  DFMA R14, -R8, R12, 1 ;  /* 0x3ff00000080e742b */ /* 0x004fd0000000010c */
        /* <DEDUP_REMOVED lines=8> */
[----:B------:R-:W-:-:S13]  /*03e0*/  FSETP.GT.AND P0, PT, |R0|, 1.469367938527859385e-39, PT ;  /* 0x001000000000780b */ /* 0x000fda0003f04200 */
[----:B01----:R-:W-:Y:S05]  /*03f0*/  @P0 BRA P1, `(.L_x_30) ;  /* 0x0000000000200947 */ /* 0x003fea0000800000 */
[----:B------:R-:W-:Y:S01]  /*0400*/  IMAD.MOV.U32 R14, RZ, RZ, R18 ;  /* 0x000000ffff0e7224 */ /* 0x000fe200078e0012 */
[----:B------:R-:W-:Y:S01]  /*0410*/  MOV R22, 0x460 ;  /* 0x0000046000167802 */ /* 0x000fe20000000f00 */
[----:B------:R-:W-:Y:S02]  /*0420*/  IMAD.MOV.U32 R15, RZ, RZ, R19 ;  /* 0x000000ffff0f7224 */ /* 0x000fe400078e0013 */
[----:B------:R-:W-:Y:S02]  /*0430*/  IMAD.MOV.U32 R12, RZ, RZ, R8 ;  /* 0x000000ffff0c7224 */ /* 0x000fe400078e0008 */
[----:B------:R-:W-:-:S07]  /*0440*/  IMAD.MOV.U32 R13, RZ, RZ, R9 ;  /* 0x000000ffff0d7224 */ /* 0x000fce00078e0009 */
[----:B------:R-:W-:Y:S05]  /*0450*/  CALL.REL.NOINC `($__internal_3_$__cuda_sm20_div_rn_f64_full) ;  /* 0x0000000800187944 */ /* 0x000fea0003c00000 */
[----:B------:R-:W-:Y:S01]  /*0460*/  IMAD.MOV.U32 R24, RZ, RZ, R2 ;  /* 0x000000ffff187224 */ /* 0x000fe200078e0002 */
[----:B------:R-:W-:-:S07]  /*0470*/  MOV R25, R11 ;  /* 0x0000000b00197202 */ /* 0x000fce0000000f00 */
.L_x_30:
[----:B------:R-:W-:Y:S05]  /*0480*/  BSYNC.RECONVERGENT B0 ;  /* 0x0000000000007941 */ /* 0x000fea0003800200 */
.L_x_29:
[----:B------:R-:W0:Y:S02]  /*0490*/  LDC.64 R10, c[0x4][0x8] ;  /* 0x01000200ff0a7b82 */ /* 0x000e240000000a00 */
[----:B0-----:R-:W-:-:S04]  /*04a0*/  IMAD.WIDE R10, R5, 0xa4, R10 ;  /* 0x000000a4050a7825 */ /* 0x001fc800078e020a */
[----:B------:R-:W-:-:S05]  /*04b0*/  IMAD.WIDE R10, R4, 0x4, R10 ;  /* 0x00000004040a7825 */ /* 0x000fca00078e020a */
[----:B------:R-:W2:Y:S04]  /*04c0*/  LDG.E R0, desc[UR4][R10.64+0xa4] ;  /* 0x0000a4040a007981 */ /* 0x000ea8000c1e1900 */
[----:B------:R-:W2:Y:S01]  /*04d0*/  LDG.E R17, desc[UR4][R10.64+-0xa4] ;  /* 0xffff5c040a117981 */ /* 0x000ea2000c1e1900 */
[----:B------:R-:W0:Y:S01]  /*04e0*/  MUFU.RCP64H R13, R7 ;  /* 0x00000007000d7308 */ /* 0x000e220000001800 */
[----:B------:R-:W-:Y:S01]  /*04f0*/  IMAD.MOV.U32 R12, RZ, RZ, 0x1 ;  /* 0x00000001ff0c7424 */ /* 0x000fe200078e00ff */
[----:B------:R-:W-:Y:S06]  /*0500*/  BSSY.RECONVERGENT B0, `(.L_x_31) ;  /* 0x0000018000007945 */ /* 0x000fec0003800200 */
[----:B------:R-:W-:Y:S01]  /*0510*/  F2F.F32.F64 R24, R24 ;  /* 0x0000001800187310 */ /* 0x000fe20000301000 */
[----:B0-----:R-:W-:-:S08]  /*0520*/  DFMA R14, -R6, R12, 1 ;  /* 0x3ff00000060e742b */ /* 0x001fd0000000010c */
[----:B------:R-:W-:-:S08]  /*0530*/  DFMA R14, R14, R14, R14 ;  /* 0x0000000e0e0e722b */ /* 0x000fd0000000000e */
[----:B------:R-:W-:-:S08]  /*0540*/  DFMA R14, R12, R14, R12 ;  /* 0x0000000e0c0e722b */ /* 0x000fd0000000000c */
[----:B------:R-:W-:-:S08]  /*0550*/  DFMA R12, -R6, R14, 1 ;  /* 0x3ff00000060c742b */ /* 0x000fd0000000010e */
[----:B------:R-:W-:Y:S01]  /*0560*/  DFMA R14, R14, R12, R14 ;  /* 0x0000000c0e0e722b */ /* 0x000fe2000000000e */
[----:B--2---:R-:W-:-:S04]  /*0570*/  FADD R0, R0, -R17 ;  /* 0x8000001100007221 */ /* 0x004fc80000000000 */
[----:B------:R-:W0:Y:S03]  /*0580*/  F2F.F64.F32 R18, R0 ;  /* 0x0000000000127310 */ /* 0x000e260000201800 */
[----:B0-----:R-:W-:Y:S01]  /*0590*/  DMUL R12, R14, R18 ;  /* 0x000000120e0c7228 */ /* 0x001fe20000000000 */
[----:B------:R-:W-:-:S07]  /*05a0*/  FSETP.GEU.AND P1, PT, |R19|, 6.5827683646048100446e-37, PT ;  /* 0x036000001300780b */ /* 0x000fce0003f2e200 */
        /* <DEDUP_REMOVED lines=11> */
[----:B------:R-:W-:Y:S01]  /*0660*/  MOV R12, R2 ;  /* 0x00000002000c7202 */ /* 0x000fe20000000f00 */
[----:B------:R-:W-:-:S07]  /*0670*/  IMAD.MOV.U32 R13, RZ, RZ, R11 ;  /* 0x000000ffff0d7224 */ /* 0x000fce00078e000b */
.L_x_32:
[----:B------:R-:W-:Y:S05]  /*0680*/  BSYNC.RECONVERGENT B0 ;  /* 0x0000000000007941 */ /* 0x000fea0003800200 */
.L_x_31:
[----:B------:R-:W0:Y:S01]  /*0690*/  MUFU.RCP64H R7, R9 ;  /* 0x0000000900077308 */ /* 0x000e220000001800 */
[----:B------:R-:W-:Y:S01]  /*06a0*/  IMAD.MOV.U32 R6, RZ, RZ, 0x1 ;  /* 0x00000001ff067424 */ /* 0x000fe200078e00ff */
[----:B------:R-:W-:Y:S01]  /*06b0*/  FSETP.GEU.AND P1, PT, |R19|, 6.5827683646048100446e-37, PT ;  /* 0x036000001300780b */ /* 0x000fe20003f2e200 */
[----:B------:R-:W-:Y:S04]  /*06c0*/  BSSY.RECONVERGENT B0, `(.L_x_33) ;  /* 0x0000014000007945 */ /* 0x000fe80003800200 */
[----:B0-----:R-:W-:-:S08]  /*06d0*/  DFMA R10, -R8, R6, 1 ;  /* 0x3ff00000080a742b */ /* 0x001fd00000000106 */
[----:B------:R-:W-:-:S08]  /*06e0*/  DFMA R10, R10, R10, R10 ;  /* 0x0000000a0a0a722b */ /* 0x000fd0000000000a */
[----:B------:R-:W-:-:S08]  /*06f0*/  DFMA R10, R6, R10, R6 ;  /* 0x0000000a060a722b */ /* 0x000fd00000000006 */
[----:B------:R-:W-:-:S08]  /*0700*/  DFMA R6, -R8, R10, 1 ;  /* 0x3ff000000806742b */ /* 0x000fd0000000010a */
[----:B------:R-:W-:-:S08]  /*0710*/  DFMA R14, R10, R6, R10 ;  /* 0x000000060a0e722b */ /* 0x000fd0000000000a */
[----:B------:R-:W-:-:S08]  /*0720*/  DMUL R10, R14, R18 ;  /* 0x000000120e0a7228 */ /* 0x000fd00000000000 */
[----:B------:R-:W-:-:S08]  /*0730*/  DFMA R6, -R8, R10, R18 ;  /* 0x0000000a0806722b */ /* 0x000fd00000000112 */
[----:B------:R-:W-:Y:S02]  /*0740*/  DFMA R10, R14, R6, R10 ;  /* 0x000000060e0a722b */ /* 0x000fe4000000000a */
[----:B------:R0:W1:Y:S08]  /*0750*/  F2F.F32.F64 R6, R12 ;  /* 0x0000000c00067310 */ /* 0x0000700000301000 */
[----:B------:R-:W-:-:S05]  /*0760*/  FFMA R0, RZ, R9, R11 ;  /* 0x00000009ff007223 */ /* 0x000fca000000000b */
[----:B------:R-:W-:-:S13]  /*0770*/  FSETP.GT.AND P0, PT, |R0|, 1.469367938527859385e-39, PT ;  /* 0x001000000000780b */ /* 0x000fda0003f04200 */
[----:B01----:R-:W-:Y:S05]  /*0780*/  @P0 BRA P1, `(.L_x_34) ;  /* 0x00000000001c0947 */ /* 0x003fea0000800000 */
[----:B------:R-:W-:Y:S01]  /*0790*/  IMAD.MOV.U32 R14, RZ, RZ, R18 ;  /* 0x000000ffff0e7224 */ /* 0x000fe200078e0012 */
[----:B------:R-:W-:Y:S01]  /*07a0*/  MOV R13, R9 ;  /* 0x00000009000d7202 */ /* 0x000fe20000000f00 */
[----:B------:R-:W-:Y:S01]  /*07b0*/  IMAD.MOV.U32 R15, RZ, RZ, R19 ;  /* 0x000000ffff0f7224 */ /* 0x000fe200078e0013 */
[----:B------:R-:W-:Y:S01]  /*07c0*/  MOV R22, 0x7f0 ;  /* 0x000007f000167802 */ /* 0x000fe20000000f00 */
[----:B------:R-:W-:-:S07]  /*07d0*/  IMAD.MOV.U32 R12, RZ, RZ, R8 ;  /* 0x000000ffff0c7224 */ /* 0x000fce00078e0008 */
[----:B------:R-:W-:Y:S05]  /*07e0*/  CALL.REL.NOINC `($__internal_3_$__cuda_sm20_div_rn_f64_full) ;  /* 0x0000000400347944 */ /* 0x000fea0003c00000 */
[----:B------:R-:W-:-:S07]  /*07f0*/  IMAD.MOV.U32 R10, RZ, RZ, R2 ;  /* 0x000000ffff0a7224 */ /* 0x000fce00078e0002 */
.L_x_34:
[----:B------:R-:W-:Y:S05]  /*0800*/  BSYNC.RECONVERGENT B0 ;  /* 0x0000000000007941 */ /* 0x000fea0003800200 */
.L_x_33:
[----:B------:R-:W0:Y:S02]  /*0810*/  LDC.64 R12, c[0x4][0x48] ;  /* 0x01001200ff0c7b82 */ /* 0x000e240000000a00 */
[----:B0-----:R-:W2:Y:S06]  /*0820*/  LDG.E.64 R12, desc[UR4][R12.64] ;  /* 0x000000040c0c7981 */ /* 0x001eac000c1e1b00 */
[----:B------:R-:W0:Y:S02]  /*0830*/  LDC.64 R8, c[0x4][0x50] ;  /* 0x01001400ff087b82 */ /* 0x000e240000000a00 */
[----:B0-----:R-:W5:Y:S01]  /*0840*/  LDG.E.64 R8, desc[UR4][R8.64] ;  /* 0x0000000408087981 */ /* 0x001f62000c1e1b00 */
[----:B------:R0:W1:Y:S08]  /*0850*/  F2F.F32.F64 R10, R10 ;  /* 0x0000000a000a7310 */ /* 0x0000700000301000 */
[----:B--2---:R-:W2:Y:S01]  /*0860*/  MUFU.RCP64H R15, R13 ;  /* 0x0000000d000f7308 */ /* 0x004ea20000001800 */
[----:B------:R-:W-:-:S05]  /*0870*/  VIADD R14, R13, 0x300402 ;  /* 0x003004020d0e7836 */ /* 0x000fca0000000000 */
[----:B------:R-:W-:Y:S01]  /*0880*/  FSETP.GEU.AND P0, PT, |R14|, 5.8789094863358348022e-39, PT ;  /* 0x004004020e00780b */ /* 0x000fe20003f0e200 */
[----:B--2---:R-:W-:-:S08]  /*0890*/  DFMA R16, -R12, R14, 1 ;  /* 0x3ff000000c10742b */ /* 0x004fd0000000010e */
[----:B------:R-:W-:-:S08]  /*08a0*/  DFMA R16, R16, R16, R16 ;  /* 0x000000101010722b */ /* 0x000fd00000000010 */
[----:B------:R-:W-:-:S08]  /*08b0*/  DFMA R16, R14, R16, R14 ;  /* 0x000000100e10722b */ /* 0x000fd0000000000e */
[----:B------:R-:W-:-:S08]  /*08c0*/  DFMA R18, -R12, R16, 1 ;  /* 0x3ff000000c12742b */ /* 0x000fd00000000110 */
[----:B------:R-:W-:Y:S01]  /*08d0*/  DFMA R14, R16, R18, R16 ;  /* 0x00000012100e722b */ /* 0x000fe20000000010 */
[----:B01----:R-:W-:Y:S10]  /*08e0*/  @P0 BRA `(.L_x_35) ;  /* 0x0000000000100947 */ /* 0x003ff40003800000 */
[----:B------:R-:W-:-:S05]  /*08f0*/  LOP3.LUT R0, R13, 0x7fffffff, RZ, 0xc0, !PT ;  /* 0x7fffffff0d007812 */ /* 0x000fca00078ec0ff */
[----:B------:R-:W-:Y:S01]  /*0900*/  VIADD R16, R0, 0xfff00000 ;  /* 0xfff0000000107836 */ /* 0x000fe20000000000 */
[----:B------:R-:W-:-:S07]  /*0910*/  MOV R0, 0x930 ;  /* 0x0000093000007802 */ /* 0x000fce0000000f00 */
[----:B-----5:R-:W-:Y:S05]  /*0920*/  CALL.REL.NOINC `($__internal_2_$__cuda_sm20_dblrcp_rn_slowpath_v3) ;  /* 0x00000000004c7944 */ /* 0x020fea0003c00000 */
.L_x_35:
[C---:B------:R-:W-:Y:S01]  /*0930*/  FADD R12, R3.reuse, R10 ;  /* 0x0000000a030c7221 */ /* 0x040fe20000000000 */
[----:B------:R-:W-:Y:S01]  /*0940*/  FMUL R0, R3, R3 ;  /* 0x0000000303007220 */ /* 0x000fe20000400000 */
[----:B------:R-:W-:Y:S01]  /*0950*/  FADD R7, R24, R24 ;  /* 0x0000001818077221 */ /* 0x000fe20000000000 */
[----:B------:R-:W-:Y:S02]  /*0960*/  FMUL R10, R10, R10 ;  /* 0x0000000a0a0a7220 */ /* 0x000fe40000400000 */
[----:B------:R-:W-:Y:S01]  /*0970*/  F2F.F64.F32 R2, R0 ;  /* 0x0000000000027310 */ /* 0x000fe20000201800 */
[----:B------:R-:W-:-:S07]  /*0980*/  FMUL R16, R6, R7 ;  /* 0x0000000706107220 */ /* 0x000fce0000400000 */
[----:B------:R-:W0:Y:S08]  /*0990*/  F2F.F64.F32 R12, R12 ;  /* 0x0000000c000c7310 */ /* 0x000e300000201800 */
[----:B------:R-:W1:Y:S01]  /*09a0*/  F2F.F64.F32 R6, R16 ;  /* 0x0000001000067310 */ /* 0x000e620000201800 */
[----:B0-----:R-:W-:-:S07]  /*09b0*/  DFMA R2, R12, R14, -R2 ;  /* 0x0000000e0c02722b */ /* 0x001fce0000000802 */
[----:B------:R-:W0:Y:S01]  /*09c0*/  F2F.F64.F32 R10, R10 ;  /* 0x0000000a000a7310 */ /* 0x000e220000201800 */
[----:B-1----:R-:W-:Y:S01]  /*09d0*/  DADD R2, R2, -R6 ;  /* 0x0000000002027229 */ /* 0x002fe20000000806 */
[----:B------:R-:W1:Y:S07]  /*09e0*/  LDC.64 R6, c[0x4][0x18] ;  /* 0x01000600ff067b82 */ /* 0x000e6e0000000a00 */
[----:B0-----:R-:W-:-:S08]  /*09f0*/  DADD R2, R2, -R10 ;  /* 0x0000000002027229 */ /* 0x001fd0000000080a */
[----:B-----5:R-:W-:-:S10]  /*0a00*/  DMUL R2, R8, R2 ;  /* 0x0000000208027228 */ /* 0x020fd40000000000 */
[----:B------:R-:W0:Y:S01]  /*0a10*/  F2F.F32.F64 R3, R2 ;  /* 0x0000000200037310 */ /* 0x000e220000301000 */
[----:B-1----:R-:W-:-:S04]  /*0a20*/  IMAD.WIDE R6, R5, 0xa4, R6 ;  /* 0x000000a405067825 */ /* 0x002fc800078e0206 */
[----:B------:R-:W-:-:S05]  /*0a30*/  IMAD.WIDE R6, R4, 0x4, R6 ;  /* 0x0000000404067825 */ /* 0x000fca00078e0206 */
[----:B0-----:R-:W-:Y:S01]  /*0a40*/  STG.E desc[UR4][R6.64], R3 ;  /* 0x0000000306007986 */ /* 0x001fe2000c101904 */
[----:B------:R-:W-:Y:S05]  /*0a50*/  EXIT ;  /* 0x000000000000794d */ /* 0x000fea0003800000 */
        .weak           $__internal_2_$__cuda_sm20_dblrcp_rn_slowpath_v3
        .type           $__internal_2_$__cuda_sm20_dblrcp_rn_slowpath_v3,@function
        .size           $__internal_2_$__cuda_sm20_dblrcp_rn_slowpath_v3,($__internal_3_$__cuda_sm20_div_rn_f64_full - $__internal_2_$__cuda_sm20_dblrcp_rn_slowpath_v3)
$__internal_2_$__cuda_sm20_dblrcp_rn_slowpath_v3:
[----:B------:R-:W-:-:S14]  /*0a60*/  DSETP.GTU.AND P0, PT, |R12|, +INF , PT ;  /* 0x7ff000000c00742a */ /* 0x000fdc0003f0c200 */
[----:B------:R-:W-:Y:S05]  /*0a70*/  @P0 BRA `(.L_x_36) ;  /* 0x00000000007c0947 */ /* 0x000fea0003800000 */
[----:B------:R-:W-:-:S05]  /*0a80*/  LOP3.LUT R2, R13, 0x7fffffff, RZ, 0xc0, !PT ;  /* 0x7fffffff0d027812 */ /* 0x000fca00078ec0ff */
[----:B------:R-:W-:-:S05]  /*0a90*/  VIADD R7, R2, 0xffffffff ;  /* 0xffffffff02077836 */ /* 0x000fca0000000000 */
[----:B------:R-:W-:-:S13]  /*0aa0*/  ISETP.GE.U32.AND P0, PT, R7, 0x7fefffff, PT ;  /* 0x7fefffff0700780c */ /* 0x000fda0003f06070 */
[----:B------:R-:W-:Y:S01]  /*0ab0*/  @P0 LOP3.LUT R15, R13, 0x7ff00000, RZ, 0x3c, !PT ;  /* 0x7ff000000d0f0812 */ /* 0x000fe200078e3cff */
[----:B------:R-:W-:Y:S01]  /*0ac0*/  @P0 IMAD.MOV.U32 R14, RZ, RZ, RZ ;  /* 0x000000ffff0e0224 */ /* 0x000fe200078e00ff */
[----:B------:R-:W-:Y:S06]  /*0ad0*/  @P0 BRA `(.L_x_37) ;  /* 0x00000000006c0947 */ /* 0x000fec0003800000 */
[----:B------:R-:W-:-:S13]  /*0ae0*/  ISETP.GE.U32.AND P0, PT, R2, 0x1000001, PT ;  /* 0x010000010200780c */ /* 0x000fda0003f06070 */
[----:B------:R-:W-:Y:S05]  /*0af0*/  @!P0 BRA `(.L_x_38) ;  /* 0x0000000000348947 */ /* 0x000fea0003800000 */
[----:B------:R-:W-:Y:S01]  /*0b00*/  IADD3 R15, PT, PT, R13, -0x3fe00000, RZ ;  /* 0xc02000000d0f7810 */ /* 0x000fe20007ffe0ff */
[----:B------:R-:W-:-:S03]  /*0b10*/  IMAD.MOV.U32 R14, RZ, RZ, R12 ;  /* 0x000000ffff0e7224 */ /* 0x000fc600078e000c */
[----:B------:R-:W0:Y:S03]  /*0b20*/  MUFU.RCP64H R17, R15 ;  /* 0x0000000f00117308 */ /* 0x000e260000001800 */
[----:B0-----:R-:W-:-:S08]  /*0b30*/  DFMA R18, -R14, R16, 1 ;  /* 0x3ff000000e12742b */ /* 0x001fd00000000110 */
[----:B------:R-:W-:-:S08]  /*0b40*/  DFMA R18, R18, R18, R18 ;  /* 0x000000121212722b */ /* 0x000fd00000000012 */
[----:B------:R-:W-:-:S08]  /*0b50*/  DFMA R18, R16, R18, R16 ;  /* 0x000000121012722b */ /* 0x000fd00000000010 */
[----:B------:R-:W-:-:S08]  /*0b60*/  DFMA R16, -R14, R18, 1 ;  /* 0x3ff000000e10742b */ /* 0x000fd00000000112 */
[----:B------:R-:W-:-:S08]  /*0b70*/  DFMA R16, R18, R16, R18 ;  /* 0x000000101210722b */ /* 0x000fd00000000012 */
[----:B------:R-:W-:-:S08]  /*0b80*/  DMUL R16, R16, 2.2250738585072013831e-308 ;  /* 0x0010000010107828 */ /* 0x000fd00000000000 */
[----:B------:R-:W-:-:S08]  /*0b90*/  DFMA R12, -R12, R16, 1 ;  /* 0x3ff000000c0c742b */ /* 0x000fd00000000110 */
[----:B------:R-:W-:-:S08]  /*0ba0*/  DFMA R12, R12, R12, R12 ;  /* 0x0000000c0c0c722b */ /* 0x000fd0000000000c */
[----:B------:R-:W-:Y:S01]  /*0bb0*/  DFMA R14, R16, R12, R16 ;  /* 0x0000000c100e722b */ /* 0x000fe20000000010 */
[----:B------:R-:W-:Y:S10]  /*0bc0*/  BRA `(.L_x_37) ;  /* 0x0000000000307947 */ /* 0x000ff40003800000 */
.L_x_38:
[----:B------:R-:W-:Y:S01]  /*0bd0*/  DMUL R12, R12, 8.11296384146066816958e+31 ;  /* 0x469000000c0c7828 */ /* 0x000fe20000000000 */
[----:B------:R-:W-:-:S05]  /*0be0*/  IMAD.MOV.U32 R14, RZ, RZ, R16 ;  /* 0x000000ffff0e7224 */ /* 0x000fca00078e0010 */
[----:B------:R-:W0:Y:S02]  /*0bf0*/  MUFU.RCP64H R15, R13 ;  /* 0x0000000d000f7308 */ /* 0x000e240000001800 */
[----:B0-----:R-:W-:-:S08]  /*0c00*/  DFMA R16, -R12, R14, 1 ;  /* 0x3ff000000c10742b */ /* 0x001fd0000000010e */
[----:B------:R-:W-:-:S08]  /*0c10*/  DFMA R16, R16, R16, R16 ;  /* 0x000000101010722b */ /* 0x000fd00000000010 */
[----:B------:R-:W-:-:S08]  /*0c20*/  DFMA R16, R14, R16, R14 ;  /* 0x000000100e10722b */ /* 0x000fd0000000000e */
[----:B------:R-:W-:-:S08]  /*0c30*/  DFMA R14, -R12, R16, 1 ;  /* 0x3ff000000c0e742b */ /* 0x000fd00000000110 */
[----:B------:R-:W-:-:S08]  /*0c40*/  DFMA R14, R16, R14, R16 ;  /* 0x0000000e100e722b */ /* 0x000fd00000000010 */
[----:B------:R-:W-:Y:S01]  /*0c50*/  DMUL R14, R14, 8.11296384146066816958e+31 ;  /* 0x469000000e0e7828 */ /* 0x000fe20000000000 */
[----:B------:R-:W-:Y:S10]  /*0c60*/  BRA `(.L_x_37) ;  /* 0x0000000000087947 */ /* 0x000ff40003800000 */
.L_x_36:
[----:B------:R-:W-:Y:S01]  /*0c70*/  LOP3.LUT R15, R13, 0x80000, RZ, 0xfc, !PT ;  /* 0x000800000d0f7812 */ /* 0x000fe200078efcff */
[----:B------:R-:W-:-:S07]  /*0c80*/  IMAD.MOV.U32 R14, RZ, RZ, R12 ;  /* 0x000000ffff0e7224 */ /* 0x000fce00078e000c */
.L_x_37:
[----:B------:R-:W-:Y:S02]  /*0c90*/  IMAD.MOV.U32 R12, RZ, RZ, R0 ;  /* 0x000000ffff0c7224 */ /* 0x000fe400078e0000 */
[----:B------:R-:W-:-:S04]  /*0ca0*/  IMAD.MOV.U32 R13, RZ, RZ, 0x0 ;  /* 0x00000000ff0d7424 */ /* 0x000fc800078e00ff */
[----:B------:R-:W-:Y:S05]  /*0cb0*/  RET.REL.NODEC R12 `(_Z9compute_bv) ;  /* 0xfffffff00cd07950 */ /* 0x000fea0003c3ffff */
        .weak           $__internal_3_$__cuda_sm20_div_rn_f64_full
        .type           $__internal_3_$__cuda_sm20_div_rn_f64_full,@function
        .size           $__internal_3_$__cuda_sm20_div_rn_f64_full,(.L_x_49 - $__internal_3_$__cuda_sm20_div_rn_f64_full)
$__internal_3_$__cuda_sm20_div_rn_f64_full:
[C---:B------:R-:W-:Y:S01]  /*0cc0*/  FSETP.GEU.AND P0, PT, |R13|.reuse, 1.469367938527859385e-39, PT ;  /* 0x001000000d00780b */ /* 0x040fe20003f0e200 */
[----:B------:R-:W-:Y:S01]  /*0cd0*/  IMAD.MOV.U32 R16, RZ, RZ, 0x1 ;  /* 0x00000001ff107424 */ /* 0x000fe200078e00ff */
[----:B------:R-:W-:Y:S01]  /*0ce0*/  LOP3.LUT R10, R13, 0x800fffff, RZ, 0xc0, !PT ;  /* 0x800fffff0d0a7812 */ /* 0x000fe200078ec0ff */
[----:B------:R-:W-:Y:S01]  /*0cf0*/  IMAD.MOV.U32 R0, RZ, RZ, 0x1ca00000 ;  /* 0x1ca00000ff007424 */ /* 0x000fe200078e00ff */
[C---:B------:R-:W-:Y:S01]  /*0d00*/  FSETP.GEU.AND P2, PT, |R15|.reuse, 1.469367938527859385e-39, PT ;  /* 0x001000000f00780b */ /* 0x040fe20003f4e200 */
[----:B------:R-:W-:Y:S01]  /*0d10*/  BSSY.RECONVERGENT B1, `(.L_x_39) ;  /* 0x0000052000017945 */ /* 0x000fe20003800200 */
[----:B------:R-:W-:Y:S02]  /*0d20*/  LOP3.LUT R11, R10, 0x3ff00000, RZ, 0xfc, !PT ;  /* 0x3ff000000a0b7812 */ /* 0x000fe400078efcff */
[----:B------:R-:W-:Y:S02]  /*0d30*/  MOV R10, R12 ;  /* 0x0000000c000a7202 */ /* 0x000fe40000000f00 */
[----:B------:R-:W-:-:S02]  /*0d40*/  LOP3.LUT R2, R15, 0x7ff00000, RZ, 0xc0, !PT ;  /* 0x7ff000000f027812 */ /* 0x000fc400078ec0ff */
[----:B------:R-:W-:Y:S01]  /*0d50*/  LOP3.LUT R23, R13, 0x7ff00000, RZ, 0xc0, !PT ;  /* 0x7ff000000d177812 */ /* 0x000fe200078ec0ff */
[----:B------:R-:W-:-:S03]  /*0d60*/  @!P0 DMUL R10, R12, 8.98846567431157953865e+307 ;  /* 0x7fe000000c0a8828 */ /* 0x000fc60000000000 */
[C---:B------:R-:W-:Y:S01]  /*0d70*/  ISETP.GE.U32.AND P1, PT, R2.reuse, R23, PT ;  /* 0x000000170200720c */ /* 0x040fe20003f26070 */
[----:B------:R-:W-:Y:S01]  /*0d80*/  @!P2 IMAD.MOV.U32 R26, RZ, RZ, RZ ;  /* 0x000000ffff1aa224 */ /* 0x000fe200078e00ff */
[----:B------:R-:W-:Y:S01]  /*0d90*/  @!P2 LOP3.LUT R25, R13, 0x7ff00000, RZ, 0xc0, !PT ;  /* 0x7ff000000d19a812 */ /* 0x000fe200078ec0ff */
[----:B------:R-:W0:Y:S03]  /*0da0*/  MUFU.RCP64H R17, R11 ;  /* 0x0000000b00117308 */ /* 0x000e260000001800 */
[----:B------:R-:W-:Y:S02]  /*0db0*/  @!P2 ISETP.GE.U32.AND P3, PT, R2, R25, PT ;  /* 0x000000190200a20c */ /* 0x000fe40003f66070 */
[----:B------:R-:W-:Y:S02]  /*0dc0*/  @!P0 LOP3.LUT R23, R11, 0x7ff00000, RZ, 0xc0, !PT ;  /* 0x7ff000000b178812 */ /* 0x000fe400078ec0ff */
[----:B------:R-:W-:Y:S01]  /*0dd0*/  @!P2 SEL R25, R0, 0x63400000, !P3 ;  /* 0x634000000019a807 */ /* 0x000fe20005800000 */
[----:B0-----:R-:W-:-:S08]  /*0de0*/  DFMA R20, R16, -R10, 1 ;  /* 0x3ff000001014742b */ /* 0x001fd0000000080a */
[----:B------:R-:W-:-:S08]  /*0df0*/  DFMA R20, R20, R20, R20 ;  /* 0x000000141414722b */ /* 0x000fd00000000014 */
[----:B------:R-:W-:Y:S01]  /*0e00*/  DFMA R20, R16, R20, R16 ;  /* 0x000000141014722b */ /* 0x000fe20000000010 */
[--C-:B------:R-:W-:Y:S02]  /*0e10*/  @!P2 LOP3.LUT R16, R25, 0x80000000, R15.reuse, 0xf8, !PT ;  /* 0x800000001910a812 */ /* 0x100fe400078ef80f */
[----:B------:R-:W-:Y:S02]  /*0e20*/  SEL R17, R0, 0x63400000, !P1 ;  /* 0x6340000000117807 */ /* 0x000fe40004800000 */
[----:B------:R-:W-:Y:S01]  /*0e30*/  @!P2 LOP3.LUT R27, R16, 0x100000, RZ, 0xfc, !PT ;  /* 0x00100000101ba812 */ /* 0x000fe200078efcff */
[----:B------:R-:W-:Y:S02]  /*0e40*/  IMAD.MOV.U32 R16, RZ, RZ, R14 ;  /* 0x000000ffff107224 */ /* 0x000fe400078e000e */
[----:B------:R-:W-:Y:S01]  /*0e50*/  DFMA R28, R20, -R10, 1 ;  /* 0x3ff00000141c742b */ /* 0x000fe2000000080a */
[----:B------:R-:W-:Y:S02]  /*0e60*/  LOP3.LUT R17, R17, 0x800fffff, R15, 0xf8, !PT ;  /* 0x800fffff11117812 */ /* 0x000fe400078ef80f */
[----:B------:R-:W-:-:S04]  /*0e70*/  MOV R25, R2 ;  /* 0x0000000200197202 */ /* 0x000fc80000000f00 */
[----:B------:R-:W-:Y:S02]  /*0e80*/  @!P2 DFMA R16, R16, 2, -R26 ;  /* 0x400000001010a82b */ /* 0x000fe4000000081a */
[----:B------:R-:W-:-:S08]  /*0e90*/  DFMA R28, R20, R28, R20 ;  /* 0x0000001c141c722b */ /* 0x000fd00000000014 */
[----:B------:R-:W-:Y:S01]  /*0ea0*/  DMUL R26, R28, R16 ;  /* 0x000000101c1a7228 */ /* 0x000fe20000000000 */
[----:B------:R-:W-:-:S07]  /*0eb0*/  @!P2 LOP3.LUT R25, R17, 0x7ff00000, RZ, 0xc0, !PT ;  /* 0x7ff000001119a812 */ /* 0x000fce00078ec0ff */
[----:B------:R-:W-:-:S08]  /*0ec0*/  DFMA R20, R26, -R10, R16 ;  /* 0x8000000a1a14722b */ /* 0x000fd00000000010 */
[----:B------:R-:W-:Y:S01]  /*0ed0*/  DFMA R20, R28, R20, R26 ;  /* 0x000000141c14722b */ /* 0x000fe2000000001a */
[----:B------:R-:W-:Y:S02]  /*0ee0*/  VIADD R26, R25, 0xffffffff ;  /* 0xffffffff191a7836 */ /* 0x000fe40000000000 */
[----:B------:R-:W-:-:S03]  /*0ef0*/  VIADD R27, R23, 0xffffffff ;  /* 0xffffffff171b7836 */ /* 0x000fc60000000000 */
[----:B------:R-:W-:-:S04]  /*0f00*/  ISETP.GT.U32.AND P0, PT, R26, 0x7feffffe, PT ;  /* 0x7feffffe1a00780c */ /* 0x000fc80003f04070 */
[----:B------:R-:W-:-:S13]  /*0f10*/  ISETP.GT.U32.OR P0, PT, R27, 0x7feffffe, P0 ;  /* 0x7feffffe1b00780c */ /* 0x000fda0000704470 */
[----:B------:R-:W-:Y:S05]  /*0f20*/  @P0 BRA `(.L_x_40) ;  /* 0x00000000006c0947 */ /* 0x000fea0003800000 */
[----:B------:R-:W-:-:S04]  /*0f30*/  LOP3.LUT R15, R13, 0x7ff00000, RZ, 0xc0, !PT ;  /* 0x7ff000000d0f7812 */ /* 0x000fc800078ec0ff */
[CC--:B------:R-:W-:Y:S02]  /*0f40*/  VIADDMNMX R14, R2.reuse, -R15.reuse, 0xb9600000, !PT ;  /* 0xb9600000020e7446 */ /* 0x0c0fe4000780090f */
[----:B------:R-:W-:Y:S02]  /*0f50*/  ISETP.GE.U32.AND P0, PT, R2, R15, PT ;  /* 0x0000000f0200720c */ /* 0x000fe40003f06070 */
[----:B------:R-:W-:Y:S02]  /*0f60*/  VIMNMX R14, PT, PT, R14, 0x46a00000, PT ;  /* 0x46a000000e0e7848 */ /* 0x000fe40003fe0100 */
[----:B------:R-:W-:-:S05]  /*0f70*/  SEL R15, R0, 0x63400000, !P0 ;  /* 0x63400000000f7807 */ /* 0x000fca0004000000 */
[----:B------:R-:W-:Y:S01]  /*0f80*/  IMAD.IADD R0, R14, 0x1, -R15 ;  /* 0x000000010e007824 */ /* 0x000fe200078e0a0f */
[----:B------:R-:W-:-:S03]  /*0f90*/  MOV R14, RZ ;  /* 0x000000ff000e7202 */ /* 0x000fc60000000f00 */
        /* <DEDUP_REMOVED lines=20> */
.L_x_40:
[----:B------:R-:W-:-:S14]  /*10e0*/  DSETP.NAN.AND P0, PT, R14, R14, PT ;  /* 0x0000000e0e00722a */ /* 0x000fdc0003f08000 */
[----:B------:R-:W-:Y:S05]  /*10f0*/  @P0 BRA `(.L_x_42) ;  /* 0x0000000000440947 */ /* 0x000fea0003800000 */
[----:B------:R-:W-:-:S14]  /*1100*/  DSETP.NAN.AND P0, PT, R12, R12, PT ;  /* 0x0000000c0c00722a */ /* 0x000fdc0003f08000 */
[----:B------:R-:W-:Y:S05]  /*1110*/  @P0 BRA `(.L_x_43) ;  /* 0x0000000000300947 */ /* 0x000fea0003800000 */
[----:B------:R-:W-:Y:S01]  /*1120*/  ISETP.NE.AND P0, PT, R25, R23, PT ;  /* 0x000000171900720c */ /* 0x000fe20003f05270 */
[----:B------:R-:W-:Y:S01]  /*1130*/  IMAD.MOV.U32 R26, RZ, RZ, 0x0 ;  /* 0x00000000ff1a7424 */ /* 0x000fe200078e00ff */
[----:B------:R-:W-:-:S11]  /*1140*/  MOV R27, 0xfff80000 ;  /* 0xfff80000001b7802 */ /* 0x000fd60000000f00 */
        /* <DEDUP_REMOVED lines=9> */
.L_x_43:
[----:B------:R-:W-:Y:S01]  /*11e0*/  LOP3.LUT R27, R13, 0x80000, RZ, 0xfc, !PT ;  /* 0x000800000d1b7812 */ /* 0x000fe200078efcff */
[----:B------:R-:W-:Y:S01]  /*11f0*/  IMAD.MOV.U32 R26, RZ, RZ, R12 ;  /* 0x000000ffff1a7224 */ /* 0x000fe200078e000c */
[----:B------:R-:W-:Y:S06]  /*1200*/  BRA `(.L_x_41) ;  /* 0x0000000000087947 */ /* 0x000fec0003800000 */
.L_x_42:
[----:B------:R-:W-:Y:S02]  /*1210*/  LOP3.LUT R27, R15, 0x80000, RZ, 0xfc, !PT ;  /* 0x000800000f1b7812 */ /* 0x000fe400078efcff */
[----:B------:R-:W-:-:S07]  /*1220*/  MOV R26, R14 ;  /* 0x0000000e001a7202 */ /* 0x000fce0000000f00 */
.L_x_41:
[----:B------:R-:W-:Y:S05]  /*1230*/  BSYNC.RECONVERGENT B1 ;  /* 0x0000000000017941 */ /* 0x000fea0003800200 */
.L_x_39:
[----:B------:R-:W-:Y:S02]  /*1240*/  IMAD.MOV.U32 R23, RZ, RZ, 0x0 ;  /* 0x00000000ff177424 */ /* 0x000fe400078e00ff */
[----:B------:R-:W-:Y:S02]  /*1250*/  IMAD.MOV.U32 R2, RZ, RZ, R26 ;  /* 0x000000ffff027224 */ /* 0x000fe400078e001a */
[----:B------:R-:W-:Y:S01]  /*1260*/  IMAD.MOV.U32 R11, RZ, RZ, R27 ;  /* 0x000000ffff0b7224 */ /* 0x000fe200078e001b */
[----:B------:R-:W-:Y:S06]  /*1270*/  RET.REL.NODEC R22 `(_Z9compute_bv) ;  /* 0xffffffec16607950 */ /* 0x000fec0003c3ffff */
.L_x_44:
        /* <DEDUP_REMOVED lines=16> */
.L_x_49:


//--------------------- .text._Z4initv            --------------------------
	.section	.text._Z4initv,"ax",@progbits
	.align	128
        .global         _Z4initv
        .type           _Z4initv,@function
        .size           _Z4initv,(.L_x_55 - _Z4initv)
        .other          _Z4initv,@"STO_CUDA_ENTRY STV_DEFAULT"
_Z4initv:
.text._Z4initv:
        /* <DEDUP_REMOVED lines=14> */
[----:B------:R-:W3:Y:S08]  /*00e0*/  LDC.64 R6, c[0x4][0x10] ;  /* 0x01000400ff067b82 */ /* 0x000ef00000000a00 */
[----:B------:R-:W4:Y:S01]  /*00f0*/  LDC.64 R8, c[0x4][0x18] ;  /* 0x01000600ff087b82 */ /* 0x000f220000000a00 */
[----:B0-----:R-:W-:-:S04]  /*0100*/  IMAD.WIDE R2, R11, 0xa4, R2 ;  /* 0x000000a40b027825 */ /* 0x001fc800078e0202 */
[----:B------:R-:W-:-:S04]  /*0110*/  IMAD.WIDE R2, R13, 0x4, R2 ;  /* 0x000000040d027825 */ /* 0x000fc800078e0202 */
[C---:B--2---:R-:W-:Y:S01]  /*0120*/  IMAD.WIDE R4, R11.reuse, 0xa4, R4 ;  /* 0x000000a40b047825 */ /* 0x044fe200078e0204 */
[----:B-1----:R-:W-:Y:S03]  /*0130*/  STG.E desc[UR4][R2.64], RZ ;  /* 0x000000ff02007986 */ /* 0x002fe6000c101904 */
[----:B---3--:R-:W-:-:S04]  /*0140*/  IMAD.WIDE R6, R11, 0xa4, R6 ;  /* 0x000000a40b067825 */ /* 0x008fc800078e0206 */
[----:B------:R-:W-:-:S04]  /*0150*/  IMAD.WIDE R4, R13, 0x4, R4 ;  /* 0x000000040d047825 */ /* 0x000fc800078e0204 */
[----:B----4-:R-:W-:Y:S01]  /*0160*/  IMAD.WIDE R8, R11, 0xa4, R8 ;  /* 0x000000a40b087825 */ /* 0x010fe200078e0208 */
[----:B------:R-:W-:Y:S03]  /*0170*/  STG.E desc[UR4][R4.64], RZ ;  /* 0x000000ff04007986 */ /* 0x000fe6000c101904 */
[----:B------:R-:W-:-:S04]  /*0180*/  IMAD.WIDE R6, R13, 0x4, R6 ;  /* 0x000000040d067825 */ /* 0x000fc800078e0206 */
[----:B------:R-:W-:Y:S01]  /*0190*/  IMAD.WIDE R8, R13, 0x4, R8 ;  /* 0x000000040d087825 */ /* 0x000fe200078e0208 */
[----:B------:R-:W-:Y:S04]  /*01a0*/  STG.E desc[UR4][R6.64], RZ ;  /* 0x000000ff06007986 */ /* 0x000fe8000c101904 */
[----:B------:R-:W-:Y:S01]  /*01b0*/  STG.E desc[UR4][R8.64], RZ ;  /* 0x000000ff08007986 */ /* 0x000fe2000c101904 */
[----:B------:R-:W-:Y:S05]  /*01c0*/  EXIT ;  /* 0x000000000000794d */ /* 0x000fea0003800000 */
.L_x_45:
        /* <DEDUP_REMOVED lines=11> */
.L_x_55:


//--------------------- .nv.global.init           --------------------------
	.section	.nv.global.init,"aw",@progbits
	.align	8
.nv.global.init:
	.type		dx,@object
	.size		dx,(nu - dx)
dx:
        /*0000*/ 	.byte	0x9a, 0x99, 0x99, 0x99, 0x99, 0x99, 0xa9, 0x3f
	.type		nu,@object
	.size		nu,(dt - nu)
nu:
        /*0008*/ 	.byte	0x7b, 0x14, 0xae, 0x47, 0xe1, 0x7a, 0x94, 0x3f
	.type		dt,@object
	.size		dt,(rho - dt)
dt:
        /*0010*/ 	.byte	0x7b, 0x14, 0xae, 0x47, 0xe1, 0x7a, 0x84, 0x3f
	.type		rho,@object
	.size		rho,(dy - rho)
rho:
        /*0018*/ 	.byte	0x00, 0x00, 0x00, 0x00, 0x00, 0x00, 0xf0, 0x3f
	.type		dy,@object
	.size		dy,(.L_8 - dy)
dy:
        /*0020*/ 	.byte	0x9a, 0x99, 0x99, 0x99, 0x99, 0x99, 0xa9, 0x3f
.L_8:


//--------------------- .nv.shared.reserved.0     --------------------------
	.section	.nv.shared.reserved.0,"aw",@nobits
	.weak		__nv_reservedSMEM_offset_0_alias
	.size		__nv_reservedSMEM_offset_0_alias, 0, 64
	.other		__nv_reservedSMEM_offset_0_alias,@"STO_CUDA_RESERVED_SHARED STV_DEFAULT"
__nv_reservedSMEM_offset_0_alias:
	.zero		0
	.zero		64


//--------------------- .nv.global                --------------------------
	.section	.nv.global,"aw",@nobits
	.align	4
.nv.global:
	.type		p,@object
	.size		p,(pn - p)
p:
	.zero		6724
	.type		pn,@object
	.size		pn,(u - pn)
pn:
	.zero		6724
	.type		u,@object
	.size		u,(un - u)
u:
	.zero		6724
	.type		un,@object
	.size		un,(v - un)
un:
	.zero		6724
	.type		v,@object
	.size		v,(vn - v)
v:
	.zero		6724
	.type		vn,@object
	.size		vn,(b - vn)
vn:
	.zero		6724
	.type		b,@object
	.size		b,(.L_3 - b)
b:
	.zero		6724
.L_3:


//--------------------- .nv.constant0._Z10compute_uvv --------------------------
	.section	.nv.constant0._Z10compute_uvv,"a",@progbits
	.sectionflags	@""
	.align	4
.nv.constant0._Z10compute_uvv:
	.zero		896


//--------------------- .nv.constant0._Z7copy_uvv --------------------------
	.section	.nv.constant0._Z7copy_uvv,"a",@progbits
	.sectionflags	@""
	.align	4
.nv.constant0._Z7copy_uvv:
	.zero		896


//--------------------- .nv.constant0._Z9compute_pv --------------------------
	.section	.nv.constant0._Z9compute_pv,"a",@progbits
	.sectionflags	@""
	.align	4
.nv.constant0._Z9compute_pv:
	.zero		896


//--------------------- .nv.constant0._Z6copy_pv  --------------------------
	.section	.nv.constant0._Z6copy_pv,"a",@progbits
	.sectionflags	@""
	.align	4
.nv.constant0._Z6copy_pv:
	.zero		896


//--------------------- .nv.constant0._Z9compute_bv --------------------------
	.section	.nv.constant0._Z9compute_bv,"a",@progbits
	.sectionflags	@""
	.align	4
.nv.constant0._Z9compute_bv:
	.zero		896


//--------------------- .nv.constant0._Z4initv    --------------------------
	.section	.nv.constant0._Z4initv,"a",@progbits
	.sectionflags	@""
	.align	4
.nv.constant0._Z4initv:
	.zero		896


//--------------------- SYMBOLS --------------------------

	.type		.nv.reservedSmem.offset0,@object
	.size		.nv.reservedSmem.offset0,0x4
